// auto-generated by cutlass_sweep.epilogue — config: {"arch": "sm_100", "cluster_m": 2, "cluster_n": 1, "dtype": "bf16", "fusion": "bias", "tile_k": 64, "tile_m": 256, "tile_n": 128}
#include "cutlass/cutlass.h"
#include "cutlass/gemm/collective/collective_builder.hpp"
#include "cutlass/gemm/device/gemm_universal_adapter.h"
#include "cutlass/gemm/kernel/gemm_universal.hpp"
#include "cutlass/epilogue/collective/collective_builder.hpp"
#include "cutlass/epilogue/fusion/operations.hpp"
#include "cutlass/epilogue/thread/activation.h"

using Elem = cutlass::bfloat16_t;
using Acc  = float;
using TileShape    = cute::Shape<cute::_256, cute::_128, cute::_64>;
using ClusterShape = cute::Shape<cute::_2, cute::_1, cute::_1>;
using FusionOp     = cutlass::epilogue::fusion::LinCombPerRowBias<Elem, Acc>;

using CollectiveEpilogue = typename cutlass::epilogue::collective::CollectiveBuilder<
    cutlass::arch::Sm100, cutlass::arch::OpClassTensorOp,
    TileShape, ClusterShape,
    cutlass::epilogue::collective::EpilogueTileAuto,
    Acc, Acc,
    Elem, cutlass::layout::RowMajor, 128 / cutlass::sizeof_bits<Elem>::value,
    Elem, cutlass::layout::RowMajor, 128 / cutlass::sizeof_bits<Elem>::value,
    cutlass::epilogue::collective::EpilogueScheduleAuto,
    FusionOp
  >::CollectiveOp;

using CollectiveMainloop = typename cutlass::gemm::collective::CollectiveBuilder<
    cutlass::arch::Sm100, cutlass::arch::OpClassTensorOp,
    Elem, cutlass::layout::RowMajor, 128 / cutlass::sizeof_bits<Elem>::value,
    Elem, cutlass::layout::ColumnMajor, 128 / cutlass::sizeof_bits<Elem>::value,
    Acc,
    TileShape, ClusterShape,
    cutlass::gemm::collective::StageCountAutoCarveout<
        static_cast<int>(sizeof(typename CollectiveEpilogue::SharedStorage))>,
    cutlass::gemm::collective::KernelScheduleAuto
  >::CollectiveOp;

using GemmKernel = cutlass::gemm::kernel::GemmUniversal<
    cute::Shape<int,int,int,int>, CollectiveMainloop, CollectiveEpilogue>;
using Gemm = cutlass::gemm::device::GemmUniversalAdapter<GemmKernel>;

auto* _anchor = &cutlass::device_kernel<GemmKernel>;


// ===== COMPILED SASS (sm_100a) =====

	.target	sm_100a

	.elftype	@"ET_EXEC"


//--------------------- .note.nv.tkinfo           --------------------------
	.section	.note.nv.tkinfo,"",@"SHT_NOTE"
	.sectionflags	@"SHF_NOTE_NV_TKINFO"
	.tkinfo
        /*0018*/ 	.word	0x00000002
        /*0030*/ 	.string	""
        /*0030*/ 	.string	"ptxas"
        /*0030*/ 	.string	"Cuda compilation tools, release 13.0, V13.0.88"
        /*0030*/ 	.string	"Build cuda_13.0.r13.0/compiler.36424714_0"
        /*0030*/ 	.string	"-arch sm_100a -m 64 "



//--------------------- .note.nv.cuinfo           --------------------------
	.section	.note.nv.cuinfo,"",@"SHT_NOTE"
	.sectionflags	@"SHF_NOTE_NV_CUINFO"
        /*0018*/ 	.short	0x0002
        /*001a*/ 	.short	0x0064
        /*001c*/ 	.short	0x0082
	.zero		2


//--------------------- .nv.info                  --------------------------
	.section	.nv.info,"",@"SHT_CUDA_INFO"
	.align	4


	//----- nvinfo : EIATTR_REGCOUNT
	.align		4
        /*0000*/ 	.byte	0x04, 0x2f
        /*0002*/ 	.short	(.L_19 - .L_18)
	.align		4
.L_18:
        /*0004*/ 	.word	index@(_ZN7cutlass13device_kernelINS_4gemm6kernel13GemmUniversalIN4cute5tupleIJiiiiEEENS1_10collective13CollectiveMmaINS1_35MainloopSm100TmaUmmaWarpSpecializedILi8ELi2ELi4ENS5_IJNS4_1CILi2EEENSA_ILi1EEESC_EEEEENS5_IJNSA_ILi256EEENSA_ILi128EEENSA_ILi64EEEEEENS_10bfloat16_tENS5_IJlSC_lEEESJ_SK_NS4_8TiledMMAINS4_8MMA_AtomIJNS4_26SM100_MMA_F16BF16_2x1SM_SSISJ_SJ_fLi256ELi128ELNS4_4UMMA5MajorE0ELSP_0ELNSO_7ScaleInE0ELSQ_0EEEEEENS4_6LayoutINS5_IJSC_SC_SC_EEENS5_IJNSA_ILi0EEESV_SV_EEEEENS5_IJNS4_10UnderscoreESY_SY_EEEEENS4_18SM100_TMA_2SM_LOADENS4_14ComposedLayoutINS4_7SwizzleILi3ELi4ELi3EEENS4_18smem_ptr_flag_bitsILi16EEENST_INS5_IJNSA_ILi8EEESH_EEENS5_IJSH_SC_EEEEEEEvNS4_8identityES11_S1B_vS1C_EENS_8epilogue10collective18CollectiveEpilogueINS1E_23Sm100TmaWarpSpecializedILi4ELi2ELi32ELb1ELb0EEEJNS5_IJSG_SG_SH_EEENS5_IJNST_ISG_SC_EENST_INSA_ILi32EEESC_EEEEESJ_SK_SJ_SK_NS1E_6fusion15FusionCallbacksIS1I_NS1O_17LinCombPerRowBiasISJ_fSJ_SJ_fLi8ELNS_15FloatRoundStyleE2EEES1J_S1N_JEEENS4_5SM1004TMEM4LOAD26SM100_TMEM_LOAD_32dp32b32xENS4_13SM90_TMA_LOADENS12_INS13_ILi2ELi4ELi3EEES16_NST_INS5_IJS17_S1L_EEENS5_IJS1L_SC_EEEEEEENS4_39AutoVectorizingCopyWithAssumedAlignmentILi128EEENS4_14SM90_TMA_STOREES23_S25_S25_EEEvvEEEEvNT_6ParamsE)
        /*0008*/ 	.word	0x00000079


	//----- nvinfo : EIATTR_FRAME_SIZE
	.align		4
.L_19:
        /*000c*/ 	.byte	0x04, 0x11
        /*000e*/ 	.short	(.L_21 - .L_20)
	.align		4
.L_20:
        /*0010*/ 	.word	index@($__internal_2_$__cuda_sm10x_tcgen05_guardrail_trap_unallocated_columns_being_dealloced)
        /*0014*/ 	.word	0x00000000


	//----- nvinfo : EIATTR_FRAME_SIZE
	.align		4
.L_21:
        /*0018*/ 	.byte	0x04, 0x11
        /*001a*/ 	.short	(.L_23 - .L_22)
	.align		4
.L_22:
        /*001c*/ 	.word	index@($__internal_1_$__cuda_sm10x_tcgen05_guardrail_trap_phase_invalid_during_alloc)
        /*0020*/ 	.word	0x00000000


	//----- nvinfo : EIATTR_FRAME_SIZE
	.align		4
.L_23:
        /*0024*/ 	.byte	0x04, 0x11
        /*0026*/ 	.short	(.L_25 - .L_24)
	.align		4
.L_24:
        /*0028*/ 	.word	index@($__internal_0_$__cuda_sm10x_tcgen05_guardrail_trap_col_being_dealloced_not_returned_by_alloc)
        /*002c*/ 	.word	0x00000000


	//----- nvinfo : EIATTR_FRAME_SIZE
	.align		4
.L_25:
        /*0030*/ 	.byte	0x04, 0x11
        /*0032*/ 	.short	(.L_27 - .L_26)
	.align		4
.L_26:
        /*0034*/ 	.word	index@(_ZN7cutlass13device_kernelINS_4gemm6kernel13GemmUniversalIN4cute5tupleIJiiiiEEENS1_10collective13CollectiveMmaINS1_35MainloopSm100TmaUmmaWarpSpecializedILi8ELi2ELi4ENS5_IJNS4_1CILi2EEENSA_ILi1EEESC_EEEEENS5_IJNSA_ILi256EEENSA_ILi128EEENSA_ILi64EEEEEENS_10bfloat16_tENS5_IJlSC_lEEESJ_SK_NS4_8TiledMMAINS4_8MMA_AtomIJNS4_26SM100_MMA_F16BF16_2x1SM_SSISJ_SJ_fLi256ELi128ELNS4_4UMMA5MajorE0ELSP_0ELNSO_7ScaleInE0ELSQ_0EEEEEENS4_6LayoutINS5_IJSC_SC_SC_EEENS5_IJNSA_ILi0EEESV_SV_EEEEENS5_IJNS4_10UnderscoreESY_SY_EEEEENS4_18SM100_TMA_2SM_LOADENS4_14ComposedLayoutINS4_7SwizzleILi3ELi4ELi3EEENS4_18smem_ptr_flag_bitsILi16EEENST_INS5_IJNSA_ILi8EEESH_EEENS5_IJSH_SC_EEEEEEEvNS4_8identityES11_S1B_vS1C_EENS_8epilogue10collective18CollectiveEpilogueINS1E_23Sm100TmaWarpSpecializedILi4ELi2ELi32ELb1ELb0EEEJNS5_IJSG_SG_SH_EEENS5_IJNST_ISG_SC_EENST_INSA_ILi32EEESC_EEEEESJ_SK_SJ_SK_NS1E_6fusion15FusionCallbacksIS1I_NS1O_17LinCombPerRowBiasISJ_fSJ_SJ_fLi8ELNS_15FloatRoundStyleE2EEES1J_S1N_JEEENS4_5SM1004TMEM4LOAD26SM100_TMEM_LOAD_32dp32b32xENS4_13SM90_TMA_LOADENS12_INS13_ILi2ELi4ELi3EEES16_NST_INS5_IJS17_S1L_EEENS5_IJS1L_SC_EEEEEEENS4_39AutoVectorizingCopyWithAssumedAlignmentILi128EEENS4_14SM90_TMA_STOREES23_S25_S25_EEEvvEEEEvNT_6ParamsE)
        /*0038*/ 	.word	0x00000000


	//----- nvinfo : EIATTR_MIN_STACK_SIZE
	.align		4
.L_27:
        /*003c*/ 	.byte	0x04, 0x12
        /*003e*/ 	.short	(.L_29 - .L_28)
	.align		4
.L_28:
        /*0040*/ 	.word	index@(_ZN7cutlass13device_kernelINS_4gemm6kernel13GemmUniversalIN4cute5tupleIJiiiiEEENS1_10collective13CollectiveMmaINS1_35MainloopSm100TmaUmmaWarpSpecializedILi8ELi2ELi4ENS5_IJNS4_1CILi2EEENSA_ILi1EEESC_EEEEENS5_IJNSA_ILi256EEENSA_ILi128EEENSA_ILi64EEEEEENS_10bfloat16_tENS5_IJlSC_lEEESJ_SK_NS4_8TiledMMAINS4_8MMA_AtomIJNS4_26SM100_MMA_F16BF16_2x1SM_SSISJ_SJ_fLi256ELi128ELNS4_4UMMA5MajorE0ELSP_0ELNSO_7ScaleInE0ELSQ_0EEEEEENS4_6LayoutINS5_IJSC_SC_SC_EEENS5_IJNSA_ILi0EEESV_SV_EEEEENS5_IJNS4_10UnderscoreESY_SY_EEEEENS4_18SM100_TMA_2SM_LOADENS4_14ComposedLayoutINS4_7SwizzleILi3ELi4ELi3EEENS4_18smem_ptr_flag_bitsILi16EEENST_INS5_IJNSA_ILi8EEESH_EEENS5_IJSH_SC_EEEEEEEvNS4_8identityES11_S1B_vS1C_EENS_8epilogue10collective18CollectiveEpilogueINS1E_23Sm100TmaWarpSpecializedILi4ELi2ELi32ELb1ELb0EEEJNS5_IJSG_SG_SH_EEENS5_IJNST_ISG_SC_EENST_INSA_ILi32EEESC_EEEEESJ_SK_SJ_SK_NS1E_6fusion15FusionCallbacksIS1I_NS1O_17LinCombPerRowBiasISJ_fSJ_SJ_fLi8ELNS_15FloatRoundStyleE2EEES1J_S1N_JEEENS4_5SM1004TMEM4LOAD26SM100_TMEM_LOAD_32dp32b32xENS4_13SM90_TMA_LOADENS12_INS13_ILi2ELi4ELi3EEES16_NST_INS5_IJS17_S1L_EEENS5_IJS1L_SC_EEEEEEENS4_39AutoVectorizingCopyWithAssumedAlignmentILi128EEENS4_14SM90_TMA_STOREES23_S25_S25_EEEvvEEEEvNT_6ParamsE)
        /*0044*/ 	.word	0x00000000
.L_29:


//--------------------- .nv.compat                --------------------------
	.section	.nv.compat,"",@"SHT_CUDA_COMPAT_INFO"
	.align	4
        /*0000*/ 	.byte	0x02, 0x09, 0x01, 0x00, 0x02, 0x02, 0x02, 0x00, 0x02, 0x05, 0x05, 0x00, 0x03, 0x07, 0x01, 0x01
        /*0010*/ 	.byte	0x02, 0x03, 0x01, 0x00, 0x02, 0x06, 0x01, 0x00, 0x04, 0x0b, 0x08, 0x00, 0x09, 0x00, 0x00, 0x00
        /*0020*/ 	.byte	0x00, 0x00, 0x00, 0x00


//--------------------- .nv.info._ZN7cutlass13device_kernelINS_4gemm6kernel13GemmUniversalIN4cute5tupleIJiiiiEEENS1_10collective13CollectiveMmaINS1_35MainloopSm100TmaUmmaWarpSpecializedILi8ELi2ELi4ENS5_IJNS4_1CILi2EEENSA_ILi1EEESC_EEEEENS5_IJNSA_ILi256EEENSA_ILi128EEENSA_ILi64EEEEEENS_10bfloat16_tENS5_IJlSC_lEEESJ_SK_NS4_8TiledMMAINS4_8MMA_AtomIJNS4_26SM100_MMA_F16BF16_2x1SM_SSISJ_SJ_fLi256ELi128ELNS4_4UMMA5MajorE0ELSP_0ELNSO_7ScaleInE0ELSQ_0EEEEEENS4_6LayoutINS5_IJSC_SC_SC_EEENS5_IJNSA_ILi0EEESV_SV_EEEEENS5_IJNS4_10UnderscoreESY_SY_EEEEENS4_18SM100_TMA_2SM_LOADENS4_14ComposedLayoutINS4_7SwizzleILi3ELi4ELi3EEENS4_18smem_ptr_flag_bitsILi16EEENST_INS5_IJNSA_ILi8EEESH_EEENS5_IJSH_SC_EEEEEEEvNS4_8identityES11_S1B_vS1C_EENS_8epilogue10collective18CollectiveEpilogueINS1E_23Sm100TmaWarpSpecializedILi4ELi2ELi32ELb1ELb0EEEJNS5_IJSG_SG_SH_EEENS5_IJNST_ISG_SC_EENST_INSA_ILi32EEESC_EEEEESJ_SK_SJ_SK_NS1E_6fusion15FusionCallbacksIS1I_NS1O_17LinCombPerRowBiasISJ_fSJ_SJ_fLi8ELNS_15FloatRoundStyleE2EEES1J_S1N_JEEENS4_5SM1004TMEM4LOAD26SM100_TMEM_LOAD_32dp32b32xENS4_13SM90_TMA_LOADENS12_INS13_ILi2ELi4ELi3EEES16_NST_INS5_IJS17_S1L_EEENS5_IJS1L_SC_EEEEEEENS4_39AutoVectorizingCopyWithAssumedAlignmentILi128EEENS4_14SM90_TMA_STOREES23_S25_S25_EEEvvEEEEvNT_6ParamsE --------------------------
	.section	.nv.info._ZN7cutlass13device_kernelINS_4gemm6kernel13GemmUniversalIN4cute5tupleIJiiiiEEENS1_10collective13CollectiveMmaINS1_35MainloopSm100TmaUmmaWarpSpecializedILi8ELi2ELi4ENS5_IJNS4_1CILi2EEENSA_ILi1EEESC_EEEEENS5_IJNSA_ILi256EEENSA_ILi128EEENSA_ILi64EEEEEENS_10bfloat16_tENS5_IJlSC_lEEESJ_SK_NS4_8TiledMMAINS4_8MMA_AtomIJNS4_26SM100_MMA_F16BF16_2x1SM_SSISJ_SJ_fLi256ELi128ELNS4_4UMMA5MajorE0ELSP_0ELNSO_7ScaleInE0ELSQ_0EEEEEENS4_6LayoutINS5_IJSC_SC_SC_EEENS5_IJNSA_ILi0EEESV_SV_EEEEENS5_IJNS4_10UnderscoreESY_SY_EEEEENS4_18SM100_TMA_2SM_LOADENS4_14ComposedLayoutINS4_7SwizzleILi3ELi4ELi3EEENS4_18smem_ptr_flag_bitsILi16EEENST_INS5_IJNSA_ILi8EEESH_EEENS5_IJSH_SC_EEEEEEEvNS4_8identityES11_S1B_vS1C_EENS_8epilogue10collective18CollectiveEpilogueINS1E_23Sm100TmaWarpSpecializedILi4ELi2ELi32ELb1ELb0EEEJNS5_IJSG_SG_SH_EEENS5_IJNST_ISG_SC_EENST_INSA_ILi32EEESC_EEEEESJ_SK_SJ_SK_NS1E_6fusion15FusionCallbacksIS1I_NS1O_17LinCombPerRowBiasISJ_fSJ_SJ_fLi8ELNS_15FloatRoundStyleE2EEES1J_S1N_JEEENS4_5SM1004TMEM4LOAD26SM100_TMEM_LOAD_32dp32b32xENS4_13SM90_TMA_LOADENS12_INS13_ILi2ELi4ELi3EEES16_NST_INS5_IJS17_S1L_EEENS5_IJS1L_SC_EEEEEEENS4_39AutoVectorizingCopyWithAssumedAlignmentILi128EEENS4_14SM90_TMA_STOREES23_S25_S25_EEEvvEEEEvNT_6ParamsE,"",@"SHT_CUDA_INFO"
	.sectionflags	@""
	.align	4


	//----- nvinfo : EIATTR_CUDA_API_VERSION
	.align		4
        /*0000*/ 	.byte	0x04, 0x37
        /*0002*/ 	.short	(.L_31 - .L_30)
.L_30:
        /*0004*/ 	.word	0x00000082


	//----- nvinfo : EIATTR_KPARAM_INFO
	.align		4
.L_31:
        /*0008*/ 	.byte	0x04, 0x17
        /*000a*/ 	.short	(.L_33 - .L_32)
.L_32:
        /*000c*/ 	.word	0x00000000
        /*0010*/ 	.short	0x0000
        /*0012*/ 	.short	0x0000
        /*0014*/ 	.byte	0x00, 0xf0, 0x01, 0x20


	//----- nvinfo : EIATTR_AT_ENTRY_FRAGMENTS
	.align		4
.L_33:
        /*0018*/ 	.byte	0x04, 0x4f
        /*001a*/ 	.short	(.L_35 - .L_34)


	//   ....[0]....
.L_34:
        /*001c*/ 	.word	0x00000007


	//----- nvinfo : EIATTR_RESERVED_SMEM_USED
	.align		4
.L_35:
        /*0020*/ 	.byte	0x01, 0x41
	.zero		2


	//----- nvinfo : EIATTR_SPARSE_MMA_MASK
	.align		4
        /*0024*/ 	.byte	0x03, 0x50
        /*0026*/ 	.short	0x0000


	//----- nvinfo : EIATTR_TCGEN05_2CTA_USED
	.align		4
        /*0028*/ 	.byte	0x01, 0x52
	.zero		2


	//----- nvinfo : EIATTR_MAXREG_COUNT
	.align		4
        /*002c*/ 	.byte	0x03, 0x1b
        /*002e*/ 	.short	0x00ff


	//----- nvinfo : EIATTR_NUM_BARRIERS
	.align		4
        /*0030*/ 	.byte	0x02, 0x4c
        /*0032*/ 	.byte	0x07
	.zero		1


	//----- nvinfo : EIATTR_EXTERNS
	.align		4
        /*0034*/ 	.byte	0x04, 0x0f
        /*0036*/ 	.short	(.L_37 - .L_36)


	//   ....[0]....
	.align		4
.L_36:
        /*0038*/ 	.word	index@(__assertfail)


	//----- nvinfo : EIATTR_MERCURY_ISA_VERSION
	.align		4
.L_37:
        /*003c*/ 	.byte	0x03, 0x5f
        /*003e*/ 	.short	0x0101


	//----- nvinfo : EIATTR_INT_WARP_WIDE_INSTR_OFFSETS
	.align		4
        /*0040*/ 	.byte	0x04, 0x31
        /*0042*/ 	.short	(.L_39 - .L_38)


	//   ....[0]....
.L_38:
        /*0044*/ 	.word	0x00000d80


	//   ....[1]....
        /*0048*/ 	.word	0x00000e20


	//   ....[2]....
        /*004c*/ 	.word	0x00002190


	//   ....[3]....
        /*0050*/ 	.word	0x00004290


	//   ....[4]....
        /*0054*/ 	.word	0x000042c0


	//   ....[5]....
        /*0058*/ 	.word	0x00004310


	//   ....[6]....
        /*005c*/ 	.word	0x00004c30


	//   ....[7]....
        /*0060*/ 	.word	0x00004c90


	//   ....[8]....
        /*0064*/ 	.word	0x00004d80


	//   ....[9]....
        /*0068*/ 	.word	0x00004df0


	//   ....[10]....
        /*006c*/ 	.word	0x00004f00


	//   ....[11]....
        /*0070*/ 	.word	0x00004f90


	//   ....[12]....
        /*0074*/ 	.word	0x00005170


	//   ....[13]....
        /*0078*/ 	.word	0x000052c0


	//   ....[14]....
        /*007c*/ 	.word	0x00006220


	//----- nvinfo : EIATTR_COOP_GROUP_MASK_REGIDS
	.align		4
.L_39:
        /*0080*/ 	.byte	0x04, 0x29
        /*0082*/ 	.short	(.L_41 - .L_40)


	//   ....[0]....
.L_40:
        /*0084*/ 	.word	0xffffffff


	//   ....[1]....
        /*0088*/ 	.word	0xffffffff


	//   ....[2]....
        /*008c*/ 	.word	0xffffffff


	//   ....[3]....
        /*0090*/ 	.word	0xffffffff


	//   ....[4]....
        /*0094*/ 	.word	0xffffffff


	//   ....[5]....
        /*0098*/ 	.word	0xffffffff


	//   ....[6]....
        /*009c*/ 	.word	0xffffffff


	//   ....[7]....
        /*00a0*/ 	.word	0xffffffff


	//   ....[8]....
        /*00a4*/ 	.word	0xffffffff


	//   ....[9]....
        /*00a8*/ 	.word	0xffffffff


	//   ....[10]....
        /*00ac*/ 	.word	0xffffffff


	//   ....[11]....
        /*00b0*/ 	.word	0xffffffff


	//   ....[12]....
        /*00b4*/ 	.word	0xffffffff


	//   ....[13]....
        /*00b8*/ 	.word	0xffffffff


	//----- nvinfo : EIATTR_COOP_GROUP_INSTR_OFFSETS
	.align		4
.L_41:
        /*00bc*/ 	.byte	0x04, 0x28
        /*00be*/ 	.short	(.L_43 - .L_42)


	//   ....[0]....
.L_42:
        /*00c0*/ 	.word	0x000000c0


	//   ....[1]....
        /*00c4*/ 	.word	0x000004f0


	//   ....[2]....
        /*00c8*/ 	.word	0x000006f0


	//   ....[3]....
        /*00cc*/ 	.word	0x00000880


	//   ....[4]....
        /*00d0*/ 	.word	0x00000970


	//   ....[5]....
        /*00d4*/ 	.word	0x00000ad0


	//   ....[6]....
        /*00d8*/ 	.word	0x00000c60


	//   ....[7]....
        /*00dc*/ 	.word	0x00000ea0


	//   ....[8]....
        /*00e0*/ 	.word	0x00002070


	//   ....[9]....
        /*00e4*/ 	.word	0x00003080


	//   ....[10]....
        /*00e8*/ 	.word	0x00003550


	//   ....[11]....
        /*00ec*/ 	.word	0x00003580


	//   ....[12]....
        /*00f0*/ 	.word	0x000041a0


	//   ....[13]....
        /*00f4*/ 	.word	0x000043b0


	//----- nvinfo : EIATTR_VRC_CTA_INIT_COUNT
	.align		4
.L_43:
        /*00f8*/ 	.byte	0x02, 0x4a
        /*00fa*/ 	.byte	0x80
	.zero		1


	//----- nvinfo : EIATTR_SYSCALL_OFFSETS
	.align		4
        /*00fc*/ 	.byte	0x04, 0x46
        /*00fe*/ 	.short	(.L_45 - .L_44)


	//   ....[0]....
.L_44:
        /*0100*/ 	.word	0x00005d90


	//   ....[1]....
        /*0104*/ 	.word	0x00005e80


	//   ....[2]....
        /*0108*/ 	.word	0x00006740


	//   ....[3]....
        /*010c*/ 	.word	0x000073c0


	//   ....[4]....
        /*0110*/ 	.word	0x00008010


	//   ....[5]....
        /*0114*/ 	.word	0x00008c60


	//----- nvinfo : EIATTR_MBARRIER_INSTR_OFFSETS
	.align		4
.L_45:
        /*0118*/ 	.byte	0x04, 0x39
        /*011a*/ 	.short	(.L_47 - .L_46)


	//   ....[0]....
.L_46:
        /*011c*/ 	.word	0x000005e0
        /*0120*/ 	.word	0x000000ff
        /*0124*/ 	.word	0x00000000
        /*0128*/ 	.short	0x0100
        /*012a*/ 	.byte	0x08
	.zero		1


	//   ....[1]....
        /*012c*/ 	.word	0x000005f0
        /*0130*/ 	.word	0x000000ff
        /*0134*/ 	.word	0x00000040
        /*0138*/ 	.short	0x0100
        /*013a*/ 	.byte	0x08
	.zero		1


	//   ....[2]....
        /*013c*/ 	.word	0x00000600
        /*0140*/ 	.word	0x000000ff
        /*0144*/ 	.word	0x00000008
        /*0148*/ 	.short	0x0100
        /*014a*/ 	.byte	0x08
	.zero		1


	//   ....[3]....
        /*014c*/ 	.word	0x00000610
        /*0150*/ 	.word	0x000000ff
        /*0154*/ 	.word	0x00000048
        /*0158*/ 	.short	0x0100
        /*015a*/ 	.byte	0x08
	.zero		1


	//   ....[4]....
        /*015c*/ 	.word	0x00000620
        /*0160*/ 	.word	0x000000ff
        /*0164*/ 	.word	0x00000010
        /*0168*/ 	.short	0x0100
        /*016a*/ 	.byte	0x08
	.zero		1


	//   ....[5]....
        /*016c*/ 	.word	0x00000630
        /*0170*/ 	.word	0x000000ff
        /*0174*/ 	.word	0x00000050
        /*0178*/ 	.short	0x0100
        /*017a*/ 	.byte	0x08
	.zero		1


	//   ....[6]....
        /*017c*/ 	.word	0x00000640
        /*0180*/ 	.word	0x000000ff
        /*0184*/ 	.word	0x00000018
        /*0188*/ 	.short	0x0100
        /*018a*/ 	.byte	0x08
	.zero		1


	//   ....[7]....
        /*018c*/ 	.word	0x00000650
        /*0190*/ 	.word	0x000000ff
        /*0194*/ 	.word	0x00000058
        /*0198*/ 	.short	0x0100
        /*019a*/ 	.byte	0x08
	.zero		1


	//   ....[8]....
        /*019c*/ 	.word	0x00000660
        /*01a0*/ 	.word	0x000000ff
        /*01a4*/ 	.word	0x00000020
        /*01a8*/ 	.short	0x0100
        /*01aa*/ 	.byte	0x08
	.zero		1


	//   ....[9]....
        /*01ac*/ 	.word	0x00000670
        /*01b0*/ 	.word	0x000000ff
        /*01b4*/ 	.word	0x00000060
        /*01b8*/ 	.short	0x0100
        /*01ba*/ 	.byte	0x08
	.zero		1


	//   ....[10]....
        /*01bc*/ 	.word	0x00000680
        /*01c0*/ 	.word	0x000000ff
        /*01c4*/ 	.word	0x00000028
        /*01c8*/ 	.short	0x0100
        /*01ca*/ 	.byte	0x08
	.zero		1


	//   ....[11]....
        /*01cc*/ 	.word	0x00000690
        /*01d0*/ 	.word	0x000000ff
        /*01d4*/ 	.word	0x00000068
        /*01d8*/ 	.short	0x0100
        /*01da*/ 	.byte	0x08
	.zero		1


	//   ....[12]....
        /*01dc*/ 	.word	0x000006a0
        /*01e0*/ 	.word	0x000000ff
        /*01e4*/ 	.word	0x00000030
        /*01e8*/ 	.short	0x0100
        /*01ea*/ 	.byte	0x08
	.zero		1


	//   ....[13]....
        /*01ec*/ 	.word	0x000006b0
        /*01f0*/ 	.word	0x000000ff
        /*01f4*/ 	.word	0x00000070
        /*01f8*/ 	.short	0x0100
        /*01fa*/ 	.byte	0x08
	.zero		1


	//   ....[14]....
        /*01fc*/ 	.word	0x000006c0
        /*0200*/ 	.word	0x000000ff
        /*0204*/ 	.word	0x00000038
        /*0208*/ 	.short	0x0100
        /*020a*/ 	.byte	0x08
	.zero		1


	//   ....[15]....
        /*020c*/ 	.word	0x000006d0
        /*0210*/ 	.word	0x000000ff
        /*0214*/ 	.word	0x00000078
        /*0218*/ 	.short	0x0100
        /*021a*/ 	.byte	0x08
	.zero		1


	//   ....[16]....
        /*021c*/ 	.word	0x000007f0
        /*0220*/ 	.word	0x000000ff
        /*0224*/ 	.word	0x00000080
        /*0228*/ 	.short	0x0100
        /*022a*/ 	.byte	0x09
	.zero		1


	//   ....[17]....
        /*022c*/ 	.word	0x00000800
        /*0230*/ 	.word	0x000000ff
        /*0234*/ 	.word	0x000000a0
        /*0238*/ 	.short	0x0100
        /*023a*/ 	.byte	0x09
	.zero		1


	//   ....[18]....
        /*023c*/ 	.word	0x00000810
        /*0240*/ 	.word	0x000000ff
        /*0244*/ 	.word	0x00000088
        /*0248*/ 	.short	0x0100
        /*024a*/ 	.byte	0x09
	.zero		1


	//   ....[19]....
        /*024c*/ 	.word	0x00000820
        /*0250*/ 	.word	0x000000ff
        /*0254*/ 	.word	0x000000a8
        /*0258*/ 	.short	0x0100
        /*025a*/ 	.byte	0x09
	.zero		1


	//   ....[20]....
        /*025c*/ 	.word	0x00000830
        /*0260*/ 	.word	0x000000ff
        /*0264*/ 	.word	0x00000090
        /*0268*/ 	.short	0x0100
        /*026a*/ 	.byte	0x09
	.zero		1


	//   ....[21]....
        /*026c*/ 	.word	0x00000840
        /*0270*/ 	.word	0x000000ff
        /*0274*/ 	.word	0x000000b0
        /*0278*/ 	.short	0x0100
        /*027a*/ 	.byte	0x09
	.zero		1


	//   ....[22]....
        /*027c*/ 	.word	0x00000850
        /*0280*/ 	.word	0x000000ff
        /*0284*/ 	.word	0x00000098
        /*0288*/ 	.short	0x0100
        /*028a*/ 	.byte	0x09
	.zero		1


	//   ....[23]....
        /*028c*/ 	.word	0x00000860
        /*0290*/ 	.word	0x000000ff
        /*0294*/ 	.word	0x000000b8
        /*0298*/ 	.short	0x0100
        /*029a*/ 	.byte	0x09
	.zero		1


	//   ....[24]....
        /*029c*/ 	.word	0x00000940
        /*02a0*/ 	.word	0x000000ff
        /*02a4*/ 	.word	0x000000c0
        /*02a8*/ 	.short	0x0100
        /*02aa*/ 	.byte	0x08
	.zero		1


	//   ....[25]....
        /*02ac*/ 	.word	0x00000950
        /*02b0*/ 	.word	0x000000ff
        /*02b4*/ 	.word	0x000000c8
        /*02b8*/ 	.short	0x0100
        /*02ba*/ 	.byte	0x08
	.zero		1


	//   ....[26]....
        /*02bc*/ 	.word	0x00000a80
        /*02c0*/ 	.word	0x000000ff
        /*02c4*/ 	.word	0x000000d0
        /*02c8*/ 	.short	0x0100
        /*02ca*/ 	.byte	0x08
	.zero		1


	//   ....[27]....
        /*02cc*/ 	.word	0x00000a90
        /*02d0*/ 	.word	0x000000ff
        /*02d4*/ 	.word	0x000000e0
        /*02d8*/ 	.short	0x0100
        /*02da*/ 	.byte	0x08
	.zero		1


	//   ....[28]....
        /*02dc*/ 	.word	0x00000aa0
        /*02e0*/ 	.word	0x000000ff
        /*02e4*/ 	.word	0x000000d8
        /*02e8*/ 	.short	0x0100
        /*02ea*/ 	.byte	0x08
	.zero		1


	//   ....[29]....
        /*02ec*/ 	.word	0x00000ab0
        /*02f0*/ 	.word	0x000000ff
        /*02f4*/ 	.word	0x000000e8
        /*02f8*/ 	.short	0x0100
        /*02fa*/ 	.byte	0x08
	.zero		1


	//   ....[30]....
        /*02fc*/ 	.word	0x00000bd0
        /*0300*/ 	.word	0x000000ff
        /*0304*/ 	.word	0x000000f0
        /*0308*/ 	.short	0x0100
        /*030a*/ 	.byte	0x09
	.zero		1


	//   ....[31]....
        /*030c*/ 	.word	0x00000be0
        /*0310*/ 	.word	0x000000ff
        /*0314*/ 	.word	0x00000110
        /*0318*/ 	.short	0x0100
        /*031a*/ 	.byte	0x09
	.zero		1


	//   ....[32]....
        /*031c*/ 	.word	0x00000bf0
        /*0320*/ 	.word	0x000000ff
        /*0324*/ 	.word	0x000000f8
        /*0328*/ 	.short	0x0100
        /*032a*/ 	.byte	0x09
	.zero		1


	//   ....[33]....
        /*032c*/ 	.word	0x00000c00
        /*0330*/ 	.word	0x000000ff
        /*0334*/ 	.word	0x00000118
        /*0338*/ 	.short	0x0100
        /*033a*/ 	.byte	0x09
	.zero		1


	//   ....[34]....
        /*033c*/ 	.word	0x00000c10
        /*0340*/ 	.word	0x000000ff
        /*0344*/ 	.word	0x00000100
        /*0348*/ 	.short	0x0100
        /*034a*/ 	.byte	0x09
	.zero		1


	//   ....[35]....
        /*034c*/ 	.word	0x00000c20
        /*0350*/ 	.word	0x000000ff
        /*0354*/ 	.word	0x00000120
        /*0358*/ 	.short	0x0100
        /*035a*/ 	.byte	0x09
	.zero		1


	//   ....[36]....
        /*035c*/ 	.word	0x00000c30
        /*0360*/ 	.word	0x000000ff
        /*0364*/ 	.word	0x00000108
        /*0368*/ 	.short	0x0100
        /*036a*/ 	.byte	0x09
	.zero		1


	//   ....[37]....
        /*036c*/ 	.word	0x00000c40
        /*0370*/ 	.word	0x000000ff
        /*0374*/ 	.word	0x00000128
        /*0378*/ 	.short	0x0100
        /*037a*/ 	.byte	0x09
	.zero		1


	//   ....[38]....
        /*037c*/ 	.word	0x00000d30
        /*0380*/ 	.word	0x000000ff
        /*0384*/ 	.word	0x00000130
        /*0388*/ 	.short	0x0100
        /*038a*/ 	.byte	0x08
	.zero		1


	//   ....[39]....
        /*038c*/ 	.word	0x00000d40
        /*0390*/ 	.word	0x000000ff
        /*0394*/ 	.word	0x00000140
        /*0398*/ 	.short	0x0100
        /*039a*/ 	.byte	0x08
	.zero		1


	//   ....[40]....
        /*039c*/ 	.word	0x00000d50
        /*03a0*/ 	.word	0x000000ff
        /*03a4*/ 	.word	0x00000138
        /*03a8*/ 	.short	0x0100
        /*03aa*/ 	.byte	0x08
	.zero		1


	//   ....[41]....
        /*03ac*/ 	.word	0x00000d60
        /*03b0*/ 	.word	0x000000ff
        /*03b4*/ 	.word	0x00000148
        /*03b8*/ 	.short	0x0100
        /*03ba*/ 	.byte	0x08
	.zero		1


	//   ....[42]....
        /*03bc*/ 	.word	0x00000e50
        /*03c0*/ 	.word	0x000000ff
        /*03c4*/ 	.word	0x00000150
        /*03c8*/ 	.short	0x0100
        /*03ca*/ 	.byte	0x06
	.zero		1


	//   ....[43]....
        /*03cc*/ 	.word	0x00001870
        /*03d0*/ 	.word	0x00000002
        /*03d4*/ 	.word	0x00000140
        /*03d8*/ 	.short	0x010a
        /*03da*/ 	.byte	0xff
	.zero		1


	//   ....[44]....
        /*03dc*/ 	.word	0x000018a0
        /*03e0*/ 	.word	0x00000002
        /*03e4*/ 	.word	0x00000130
        /*03e8*/ 	.short	0x0101
        /*03ea*/ 	.byte	0xff
	.zero		1


	//   ....[45]....
        /*03ec*/ 	.word	0x00001970
        /*03f0*/ 	.word	0x000000ff
        /*03f4*/ 	.word	0x00000040
        /*03f8*/ 	.short	0x010a
        /*03fa*/ 	.byte	0x08
	.zero		1


	//   ....[46]....
        /*03fc*/ 	.word	0x00001a70
        /*0400*/ 	.word	0x000000ff
        /*0404*/ 	.word	0x00000040
        /*0408*/ 	.short	0x010a
        /*040a*/ 	.byte	0x29
	.zero		1


	//   ....[47]....
        /*040c*/ 	.word	0x00001c20
        /*0410*/ 	.word	0x000000ff
        /*0414*/ 	.word	0x00000040
        /*0418*/ 	.short	0x010a
        /*041a*/ 	.byte	0x08
	.zero		1


	//   ....[48]....
        /*041c*/ 	.word	0x00001d20
        /*0420*/ 	.word	0x000000ff
        /*0424*/ 	.word	0x000000c8
        /*0428*/ 	.short	0x0101
        /*042a*/ 	.byte	0x04
	.zero		1


	//   ....[49]....
        /*042c*/ 	.word	0x00001d40
        /*0430*/ 	.word	0x000000ff
        /*0434*/ 	.word	0x00000040
        /*0438*/ 	.short	0x010a
        /*043a*/ 	.byte	0x08
	.zero		1


	//   ....[50]....
        /*043c*/ 	.word	0x00001dc0
        /*0440*/ 	.word	0x000000ff
        /*0444*/ 	.word	0x00000040
        /*0448*/ 	.short	0x010a
        /*044a*/ 	.byte	0x11
	.zero		1


	//   ....[51]....
        /*044c*/ 	.word	0x00001f50
        /*0450*/ 	.word	0x000000ff
        /*0454*/ 	.word	0x00000040
        /*0458*/ 	.short	0x010a
        /*045a*/ 	.byte	0x08
	.zero		1


	//   ....[52]....
        /*045c*/ 	.word	0x000020a0
        /*0460*/ 	.word	0x00000002
        /*0464*/ 	.word	0x000000d0
        /*0468*/ 	.short	0x010a
        /*046a*/ 	.byte	0xff
	.zero		1


	//   ....[53]....
        /*046c*/ 	.word	0x00002160
        /*0470*/ 	.word	0x00000002
        /*0474*/ 	.word	0x00000000
        /*0478*/ 	.short	0x0101
        /*047a*/ 	.byte	0xff
	.zero		1


	//   ....[54]....
        /*047c*/ 	.word	0x000026c0
        /*0480*/ 	.word	0x000000ff
        /*0484*/ 	.word	0x00000000
        /*0488*/ 	.short	0x010a
        /*048a*/ 	.byte	0x05
	.zero		1


	//   ....[55]....
        /*048c*/ 	.word	0x00002750
        /*0490*/ 	.word	0x000000ff
        /*0494*/ 	.word	0x00000000
        /*0498*/ 	.short	0x010a
        /*049a*/ 	.byte	0x05
	.zero		1


	//   ....[56]....
        /*049c*/ 	.word	0x000027e0
        /*04a0*/ 	.word	0x000000ff
        /*04a4*/ 	.word	0x00000000
        /*04a8*/ 	.short	0x010a
        /*04aa*/ 	.byte	0x05
	.zero		1


	//   ....[57]....
        /*04ac*/ 	.word	0x00002870
        /*04b0*/ 	.word	0x000000ff
        /*04b4*/ 	.word	0x00000000
        /*04b8*/ 	.short	0x010a
        /*04ba*/ 	.byte	0x05
	.zero		1


	//   ....[58]....
        /*04bc*/ 	.word	0x00002900
        /*04c0*/ 	.word	0x000000ff
        /*04c4*/ 	.word	0x00000000
        /*04c8*/ 	.short	0x010a
        /*04ca*/ 	.byte	0x05
	.zero		1


	//   ....[59]....
        /*04cc*/ 	.word	0x00002990
        /*04d0*/ 	.word	0x000000ff
        /*04d4*/ 	.word	0x00000000
        /*04d8*/ 	.short	0x010a
        /*04da*/ 	.byte	0x05
	.zero		1


	//   ....[60]....
        /*04dc*/ 	.word	0x00002a20
        /*04e0*/ 	.word	0x000000ff
        /*04e4*/ 	.word	0x00000000
        /*04e8*/ 	.short	0x010a
        /*04ea*/ 	.byte	0x05
	.zero		1


	//   ....[61]....
        /*04ec*/ 	.word	0x00002ac0
        /*04f0*/ 	.word	0x00000000
        /*04f4*/ 	.word	0x00000000
        /*04f8*/ 	.short	0x010a
        /*04fa*/ 	.byte	0xff
	.zero		1


	//   ....[62]....
        /*04fc*/ 	.word	0x00002be0
        /*0500*/ 	.word	0x00000000
        /*0504*/ 	.word	0x00000130
        /*0508*/ 	.short	0x010a
        /*050a*/ 	.byte	0xff
	.zero		1


	//   ....[63]....
        /*050c*/ 	.word	0x00002c50
        /*0510*/ 	.word	0x00000000
        /*0514*/ 	.word	0x00000000
        /*0518*/ 	.short	0x0101
        /*051a*/ 	.byte	0xff
	.zero		1


	//   ....[64]....
        /*051c*/ 	.word	0x00002c70
        /*0520*/ 	.word	0x000000ff
        /*0524*/ 	.word	0x000000e0
        /*0528*/ 	.short	0x010a
        /*052a*/ 	.byte	0x05
	.zero		1


	//   ....[65]....
        /*052c*/ 	.word	0x00002d90
        /*0530*/ 	.word	0x00000000
        /*0534*/ 	.word	0x000000d0
        /*0538*/ 	.short	0x010a
        /*053a*/ 	.byte	0xff
	.zero		1


	//   ....[66]....
        /*053c*/ 	.word	0x00002e90
        /*0540*/ 	.word	0x00000000
        /*0544*/ 	.word	0x00000000
        /*0548*/ 	.short	0x0101
        /*054a*/ 	.byte	0xff
	.zero		1


	//   ....[67]....
        /*054c*/ 	.word	0x00002f20
        /*0550*/ 	.word	0x000000ff
        /*0554*/ 	.word	0x000000e0
        /*0558*/ 	.short	0x0106
        /*055a*/ 	.byte	0x05
	.zero		1


	//   ....[68]....
        /*055c*/ 	.word	0x00002f40
        /*0560*/ 	.word	0x000000ff
        /*0564*/ 	.word	0x000000e0
        /*0568*/ 	.short	0x010a
        /*056a*/ 	.byte	0x05
	.zero		1


	//   ....[69]....
        /*056c*/ 	.word	0x00002fd0
        /*0570*/ 	.word	0x000000ff
        /*0574*/ 	.word	0x000000e0
        /*0578*/ 	.short	0x0106
        /*057a*/ 	.byte	0x04
	.zero		1


	//   ....[70]....
        /*057c*/ 	.word	0x00003010
        /*0580*/ 	.word	0x00000000
        /*0584*/ 	.word	0x000000e0
        /*0588*/ 	.short	0x010a
        /*058a*/ 	.byte	0xff
	.zero		1


	//   ....[71]....
        /*058c*/ 	.word	0x00003250
        /*0590*/ 	.word	0x000000ff
        /*0594*/ 	.word	0x00000008
        /*0598*/ 	.short	0x010a
        /*059a*/ 	.byte	0x06
	.zero		1


	//   ....[72]....
        /*059c*/ 	.word	0x00003270
        /*05a0*/ 	.word	0x000000ff
        /*05a4*/ 	.word	0x00000008
        /*05a8*/ 	.short	0x010a
        /*05aa*/ 	.byte	0x06
	.zero		1


	//   ....[73]....
        /*05ac*/ 	.word	0x00003400
        /*05b0*/ 	.word	0x000000ff
        /*05b4*/ 	.word	0x00000008
        /*05b8*/ 	.short	0x010a
        /*05ba*/ 	.byte	0x06
	.zero		1


	//   ....[74]....
        /*05bc*/ 	.word	0x00003420
        /*05c0*/ 	.word	0x000000ff
        /*05c4*/ 	.word	0x00000008
        /*05c8*/ 	.short	0x010a
        /*05ca*/ 	.byte	0x06
	.zero		1


	//   ....[75]....
        /*05cc*/ 	.word	0x000034e0
        /*05d0*/ 	.word	0x000000ff
        /*05d4*/ 	.word	0x00000000
        /*05d8*/ 	.short	0x0101
        /*05da*/ 	.byte	0x07
	.zero		1


	//   ....[76]....
        /*05dc*/ 	.word	0x00003820
        /*05e0*/ 	.word	0x00000000
        /*05e4*/ 	.word	0x000000d0
        /*05e8*/ 	.short	0x010a
        /*05ea*/ 	.byte	0xff
	.zero		1


	//   ....[77]....
        /*05ec*/ 	.word	0x000038e0
        /*05f0*/ 	.word	0x00000000
        /*05f4*/ 	.word	0x00000000
        /*05f8*/ 	.short	0x0101
        /*05fa*/ 	.byte	0xff
	.zero		1


	//   ....[78]....
        /*05fc*/ 	.word	0x000039a0
        /*0600*/ 	.word	0x000000ff
        /*0604*/ 	.word	0x00000000
        /*0608*/ 	.short	0x010a
        /*060a*/ 	.byte	0x08
	.zero		1


	//   ....[79]....
        /*060c*/ 	.word	0x000039b0
        /*0610*/ 	.word	0x000000ff
        /*0614*/ 	.word	0x00000110
        /*0618*/ 	.short	0x010a
        /*061a*/ 	.byte	0x09
	.zero		1


	//   ....[80]....
        /*061c*/ 	.word	0x00003a60
        /*0620*/ 	.word	0x000000ff
        /*0624*/ 	.word	0x00000000
        /*0628*/ 	.short	0x010a
        /*062a*/ 	.byte	0x08
	.zero		1


	//   ....[81]....
        /*062c*/ 	.word	0x00003b90
        /*0630*/ 	.word	0x000000ff
        /*0634*/ 	.word	0x00000000
        /*0638*/ 	.short	0x010a
        /*063a*/ 	.byte	0x1e
	.zero		1


	//   ....[82]....
        /*063c*/ 	.word	0x00003e90
        /*0640*/ 	.word	0x000000ff
        /*0644*/ 	.word	0x00000000
        /*0648*/ 	.short	0x010a
        /*064a*/ 	.byte	0x08
	.zero		1


	//   ....[83]....
        /*064c*/ 	.word	0x00003f20
        /*0650*/ 	.word	0x000000ff
        /*0654*/ 	.word	0x00000000
        /*0658*/ 	.short	0x010a
        /*065a*/ 	.byte	0x08
	.zero		1


	//   ....[84]....
        /*065c*/ 	.word	0x00003fb0
        /*0660*/ 	.word	0x000000ff
        /*0664*/ 	.word	0x00000000
        /*0668*/ 	.short	0x010a
        /*066a*/ 	.byte	0x08
	.zero		1


	//   ....[85]....
        /*066c*/ 	.word	0x00004050
        /*0670*/ 	.word	0x00000000
        /*0674*/ 	.word	0x00000000
        /*0678*/ 	.short	0x010a
        /*067a*/ 	.byte	0xff
	.zero		1


	//   ....[86]....
        /*067c*/ 	.word	0x00004090
        /*0680*/ 	.word	0x00000000
        /*0684*/ 	.word	0x00000000
        /*0688*/ 	.short	0x010a
        /*068a*/ 	.byte	0xff
	.zero		1


	//   ....[87]....
        /*068c*/ 	.word	0x00004100
        /*0690*/ 	.word	0x000000ff
        /*0694*/ 	.word	0x00000000
        /*0698*/ 	.short	0x0101
        /*069a*/ 	.byte	0x05
	.zero		1


	//   ....[88]....
        /*069c*/ 	.word	0x00004140
        /*06a0*/ 	.word	0x000000ff
        /*06a4*/ 	.word	0x00000150
        /*06a8*/ 	.short	0x010a
        /*06aa*/ 	.byte	0x07
	.zero		1


	//   ....[89]....
        /*06ac*/ 	.word	0x00004190
        /*06b0*/ 	.word	0x000000ff
        /*06b4*/ 	.word	0x00000000
        /*06b8*/ 	.short	0x0101
        /*06ba*/ 	.byte	0x05
	.zero		1


	//   ....[90]....
        /*06bc*/ 	.word	0x000045e0
        /*06c0*/ 	.word	0x00000000
        /*06c4*/ 	.word	0x000000d0
        /*06c8*/ 	.short	0x010a
        /*06ca*/ 	.byte	0xff
	.zero		1


	//   ....[91]....
        /*06cc*/ 	.word	0x000046a0
        /*06d0*/ 	.word	0x00000000
        /*06d4*/ 	.word	0x00000000
        /*06d8*/ 	.short	0x0101
        /*06da*/ 	.byte	0xff
	.zero		1


	//   ....[92]....
        /*06dc*/ 	.word	0x000049c0
        /*06e0*/ 	.word	0x000000ff
        /*06e4*/ 	.word	0x000000c8
        /*06e8*/ 	.short	0x010a
        /*06ea*/ 	.byte	0x06
	.zero		1


	//   ....[93]....
        /*06ec*/ 	.word	0x00004bb0
        /*06f0*/ 	.word	0x000000ff
        /*06f4*/ 	.word	0x000000a0
        /*06f8*/ 	.short	0x010a
        /*06fa*/ 	.byte	0x06
	.zero		1


	//   ....[94]....
        /*06fc*/ 	.word	0x00004d30
        /*0700*/ 	.word	0x000000ff
        /*0704*/ 	.word	0x00000080
        /*0708*/ 	.short	0x010b
        /*070a*/ 	.byte	0x06
	.zero		1


	//   ....[95]....
        /*070c*/ 	.word	0x00004d40
        /*0710*/ 	.word	0x000000ff
        /*0714*/ 	.word	0x00000000
        /*0718*/ 	.short	0x0101
        /*071a*/ 	.byte	0x08
	.zero		1


	//   ....[96]....
        /*071c*/ 	.word	0x00004d50
        /*0720*/ 	.word	0x000000ff
        /*0724*/ 	.word	0x000000a8
        /*0728*/ 	.short	0x010a
        /*072a*/ 	.byte	0x06
	.zero		1


	//   ....[97]....
        /*072c*/ 	.word	0x00004ea0
        /*0730*/ 	.word	0x000000ff
        /*0734*/ 	.word	0x00000088
        /*0738*/ 	.short	0x010b
        /*073a*/ 	.byte	0x06
	.zero		1


	//   ....[98]....
        /*073c*/ 	.word	0x00004eb0
        /*0740*/ 	.word	0x000000ff
        /*0744*/ 	.word	0x00000000
        /*0748*/ 	.short	0x0101
        /*074a*/ 	.byte	0x08
	.zero		1


	//   ....[99]....
        /*074c*/ 	.word	0x00004ec0
        /*0750*/ 	.word	0x000000ff
        /*0754*/ 	.word	0x000000b0
        /*0758*/ 	.short	0x010a
        /*075a*/ 	.byte	0x06
	.zero		1


	//   ....[100]....
        /*075c*/ 	.word	0x00005050
        /*0760*/ 	.word	0x000000ff
        /*0764*/ 	.word	0x00000090
        /*0768*/ 	.short	0x010b
        /*076a*/ 	.byte	0x06
	.zero		1


	//   ....[101]....
        /*076c*/ 	.word	0x000050b0
        /*0770*/ 	.word	0x000000ff
        /*0774*/ 	.word	0x00000000
        /*0778*/ 	.short	0x0101
        /*077a*/ 	.byte	0x08
	.zero		1


	//   ....[102]....
        /*077c*/ 	.word	0x000050d0
        /*0780*/ 	.word	0x000000ff
        /*0784*/ 	.word	0x000000b8
        /*0788*/ 	.short	0x010a
        /*078a*/ 	.byte	0x06
	.zero		1


	//   ....[103]....
        /*078c*/ 	.word	0x00005310
        /*0790*/ 	.word	0x000000ff
        /*0794*/ 	.word	0x00000098
        /*0798*/ 	.short	0x010b
        /*079a*/ 	.byte	0x06
	.zero		1


	//   ....[104]....
        /*079c*/ 	.word	0x00005330
        /*07a0*/ 	.word	0x000000ff
        /*07a4*/ 	.word	0x00000000
        /*07a8*/ 	.short	0x0101
        /*07aa*/ 	.byte	0x0d
	.zero		1


	//   ....[105]....
        /*07ac*/ 	.word	0x00005360
        /*07b0*/ 	.word	0x000000ff
        /*07b4*/ 	.word	0x000000a0
        /*07b8*/ 	.short	0x010a
        /*07ba*/ 	.byte	0x06
	.zero		1


	//   ....[106]....
        /*07bc*/ 	.word	0x00005380
        /*07c0*/ 	.word	0x000000ff
        /*07c4*/ 	.word	0x000000a8
        /*07c8*/ 	.short	0x010a
        /*07ca*/ 	.byte	0x06
	.zero		1


	//   ....[107]....
        /*07cc*/ 	.word	0x000053a0
        /*07d0*/ 	.word	0x000000ff
        /*07d4*/ 	.word	0x000000b0
        /*07d8*/ 	.short	0x010a
        /*07da*/ 	.byte	0x06
	.zero		1


	//   ....[108]....
        /*07dc*/ 	.word	0x000053e0
        /*07e0*/ 	.word	0x00000000
        /*07e4*/ 	.word	0x000000b8
        /*07e8*/ 	.short	0x010a
        /*07ea*/ 	.byte	0xff
	.zero		1


	//   ....[109]....
        /*07ec*/ 	.word	0x00005750
        /*07f0*/ 	.word	0x00000000
        /*07f4*/ 	.word	0x000000d0
        /*07f8*/ 	.short	0x010a
        /*07fa*/ 	.byte	0xff
	.zero		1


	//   ....[110]....
        /*07fc*/ 	.word	0x00005860
        /*0800*/ 	.word	0x00000000
        /*0804*/ 	.word	0x00000000
        /*0808*/ 	.short	0x0101
        /*080a*/ 	.byte	0xff
	.zero		1


	//   ....[111]....
        /*080c*/ 	.word	0x000062e0
        /*0810*/ 	.word	0x000000ff
        /*0814*/ 	.word	0x00000080
        /*0818*/ 	.short	0x010a
        /*081a*/ 	.byte	0x29
	.zero		1


	//   ....[112]....
        /*081c*/ 	.word	0x000063e0
        /*0820*/ 	.word	0x00000076
        /*0824*/ 	.word	0x000000f0
        /*0828*/ 	.short	0x010a
        /*082a*/ 	.byte	0xff
	.zero		1


	//   ....[113]....
        /*082c*/ 	.word	0x00006530
        /*0830*/ 	.word	0x000000ff
        /*0834*/ 	.word	0x00000080
        /*0838*/ 	.short	0x010a
        /*083a*/ 	.byte	0x29
	.zero		1


	//   ....[114]....
        /*083c*/ 	.word	0x00006620
        /*0840*/ 	.word	0x00000076
        /*0844*/ 	.word	0x000000f0
        /*0848*/ 	.short	0x010a
        /*084a*/ 	.byte	0xff
	.zero		1


	//   ....[115]....
        /*084c*/ 	.word	0x000070f0
        /*0850*/ 	.word	0x00000000
        /*0854*/ 	.word	0x00000000
        /*0858*/ 	.short	0x0101
        /*085a*/ 	.byte	0xff
	.zero		1


	//   ....[116]....
        /*085c*/ 	.word	0x00007100
        /*0860*/ 	.word	0x00000003
        /*0864*/ 	.word	0x00000080
        /*0868*/ 	.short	0x010a
        /*086a*/ 	.byte	0xff
	.zero		1


	//   ....[117]....
        /*086c*/ 	.word	0x000071e0
        /*0870*/ 	.word	0x00000003
        /*0874*/ 	.word	0x00000080
        /*0878*/ 	.short	0x010a
        /*087a*/ 	.byte	0xff
	.zero		1


	//   ....[118]....
        /*087c*/ 	.word	0x00007d40
        /*0880*/ 	.word	0x00000030
        /*0884*/ 	.word	0x00000000
        /*0888*/ 	.short	0x0101
        /*088a*/ 	.byte	0xff
	.zero		1


	//   ....[119]....
        /*088c*/ 	.word	0x00007d60
        /*0890*/ 	.word	0x00000000
        /*0894*/ 	.word	0x00000080
        /*0898*/ 	.short	0x010a
        /*089a*/ 	.byte	0xff
	.zero		1


	//   ....[120]....
        /*089c*/ 	.word	0x00007e30
        /*08a0*/ 	.word	0x00000000
        /*08a4*/ 	.word	0x00000080
        /*08a8*/ 	.short	0x010a
        /*08aa*/ 	.byte	0xff
	.zero		1


	//   ....[121]....
        /*08ac*/ 	.word	0x00008990
        /*08b0*/ 	.word	0x00000030
        /*08b4*/ 	.word	0x00000000
        /*08b8*/ 	.short	0x0101
        /*08ba*/ 	.byte	0xff
	.zero		1


	//   ....[122]....
        /*08bc*/ 	.word	0x000089b0
        /*08c0*/ 	.word	0x00000000
        /*08c4*/ 	.word	0x00000080
        /*08c8*/ 	.short	0x010a
        /*08ca*/ 	.byte	0xff
	.zero		1


	//   ....[123]....
        /*08cc*/ 	.word	0x00008a80
        /*08d0*/ 	.word	0x00000000
        /*08d4*/ 	.word	0x00000080
        /*08d8*/ 	.short	0x010a
        /*08da*/ 	.byte	0xff
	.zero		1


	//   ....[124]....
        /*08dc*/ 	.word	0x00008e70
        /*08e0*/ 	.word	0x00000076
        /*08e4*/ 	.word	0x00000000
        /*08e8*/ 	.short	0x0101
        /*08ea*/ 	.byte	0xff
	.zero		1


	//   ....[125]....
        /*08ec*/ 	.word	0x00009630
        /*08f0*/ 	.word	0x00000000
        /*08f4*/ 	.word	0x00000000
        /*08f8*/ 	.short	0x0101
        /*08fa*/ 	.byte	0xff
	.zero		1


	//   ....[126]....
        /*08fc*/ 	.word	0x000098c0
        /*0900*/ 	.word	0x000000ff
        /*0904*/ 	.word	0x00000000
        /*0908*/ 	.short	0x0101
        /*090a*/ 	.byte	0x04
	.zero		1


	//   ....[127]....
        /*090c*/ 	.word	0x000098e0
        /*0910*/ 	.word	0x00000002
        /*0914*/ 	.word	0x00000140
        /*0918*/ 	.short	0x010a
        /*091a*/ 	.byte	0xff
	.zero		1


	//   ....[128]....
        /*091c*/ 	.word	0x00009940
        /*0920*/ 	.word	0x00000002
        /*0924*/ 	.word	0x00000040
        /*0928*/ 	.short	0x010a
        /*092a*/ 	.byte	0xff
	.zero		1


	//   ....[129]....
        /*092c*/ 	.word	0x000099a0
        /*0930*/ 	.word	0x00000002
        /*0934*/ 	.word	0x00000040
        /*0938*/ 	.short	0x010a
        /*093a*/ 	.byte	0xff
	.zero		1


	//   ....[130]....
        /*093c*/ 	.word	0x000099f0
        /*0940*/ 	.word	0x00000002
        /*0944*/ 	.word	0x000000d0
        /*0948*/ 	.short	0x010a
        /*094a*/ 	.byte	0xff
	.zero		1


	//   ....[131]....
        /*094c*/ 	.word	0x00009a50
        /*0950*/ 	.word	0x00000000
        /*0954*/ 	.word	0x00000000
        /*0958*/ 	.short	0x010a
        /*095a*/ 	.byte	0xff
	.zero		1


	//   ....[132]....
        /*095c*/ 	.word	0x00009ab0
        /*0960*/ 	.word	0x00000000
        /*0964*/ 	.word	0x00000000
        /*0968*/ 	.short	0x010a
        /*096a*/ 	.byte	0xff
	.zero		1


	//   ....[133]....
        /*096c*/ 	.word	0x00009b10
        /*0970*/ 	.word	0x00000000
        /*0974*/ 	.word	0x00000000
        /*0978*/ 	.short	0x010a
        /*097a*/ 	.byte	0xff
	.zero		1


	//   ....[134]....
        /*097c*/ 	.word	0x00009b70
        /*0980*/ 	.word	0x00000000
        /*0984*/ 	.word	0x00000000
        /*0988*/ 	.short	0x010a
        /*098a*/ 	.byte	0xff
	.zero		1


	//   ....[135]....
        /*098c*/ 	.word	0x00009bd0
        /*0990*/ 	.word	0x00000000
        /*0994*/ 	.word	0x00000000
        /*0998*/ 	.short	0x010a
        /*099a*/ 	.byte	0xff
	.zero		1


	//   ....[136]....
        /*099c*/ 	.word	0x00009c30
        /*09a0*/ 	.word	0x00000000
        /*09a4*/ 	.word	0x00000000
        /*09a8*/ 	.short	0x010a
        /*09aa*/ 	.byte	0xff
	.zero		1


	//   ....[137]....
        /*09ac*/ 	.word	0x00009c90
        /*09b0*/ 	.word	0x00000000
        /*09b4*/ 	.word	0x00000000
        /*09b8*/ 	.short	0x010a
        /*09ba*/ 	.byte	0xff
	.zero		1


	//   ....[138]....
        /*09bc*/ 	.word	0x00009ce0
        /*09c0*/ 	.word	0x00000000
        /*09c4*/ 	.word	0x00000130
        /*09c8*/ 	.short	0x010a
        /*09ca*/ 	.byte	0xff
	.zero		1


	//   ....[139]....
        /*09cc*/ 	.word	0x00009d40
        /*09d0*/ 	.word	0x00000000
        /*09d4*/ 	.word	0x000000e0
        /*09d8*/ 	.short	0x010a
        /*09da*/ 	.byte	0xff
	.zero		1


	//   ....[140]....
        /*09dc*/ 	.word	0x00009d90
        /*09e0*/ 	.word	0x00000000
        /*09e4*/ 	.word	0x000000d0
        /*09e8*/ 	.short	0x010a
        /*09ea*/ 	.byte	0xff
	.zero		1


	//   ....[141]....
        /*09ec*/ 	.word	0x00009df0
        /*09f0*/ 	.word	0x00000000
        /*09f4*/ 	.word	0x000000e0
        /*09f8*/ 	.short	0x010a
        /*09fa*/ 	.byte	0xff
	.zero		1


	//   ....[142]....
        /*09fc*/ 	.word	0x00009e50
        /*0a00*/ 	.word	0x00000003
        /*0a04*/ 	.word	0x00000008
        /*0a08*/ 	.short	0x010a
        /*0a0a*/ 	.byte	0xff
	.zero		1


	//   ....[143]....
        /*0a0c*/ 	.word	0x00009f30
        /*0a10*/ 	.word	0x00000000
        /*0a14*/ 	.word	0x00000008
        /*0a18*/ 	.short	0x010a
        /*0a1a*/ 	.byte	0xff
	.zero		1


	//   ....[144]....
        /*0a1c*/ 	.word	0x00009f80
        /*0a20*/ 	.word	0x00000000
        /*0a24*/ 	.word	0x000000d0
        /*0a28*/ 	.short	0x010a
        /*0a2a*/ 	.byte	0xff
	.zero		1


	//   ....[145]....
        /*0a2c*/ 	.word	0x00009fe0
        /*0a30*/ 	.word	0x00000000
        /*0a34*/ 	.word	0x00000110
        /*0a38*/ 	.short	0x010a
        /*0a3a*/ 	.byte	0xff
	.zero		1


	//   ....[146]....
        /*0a3c*/ 	.word	0x0000a040
        /*0a40*/ 	.word	0x00000000
        /*0a44*/ 	.word	0x00000000
        /*0a48*/ 	.short	0x010a
        /*0a4a*/ 	.byte	0xff
	.zero		1


	//   ....[147]....
        /*0a4c*/ 	.word	0x0000a0a0
        /*0a50*/ 	.word	0x00000000
        /*0a54*/ 	.word	0x00000000
        /*0a58*/ 	.short	0x010a
        /*0a5a*/ 	.byte	0xff
	.zero		1


	//   ....[148]....
        /*0a5c*/ 	.word	0x0000a100
        /*0a60*/ 	.word	0x00000000
        /*0a64*/ 	.word	0x00000000
        /*0a68*/ 	.short	0x010a
        /*0a6a*/ 	.byte	0xff
	.zero		1


	//   ....[149]....
        /*0a6c*/ 	.word	0x0000a160
        /*0a70*/ 	.word	0x00000000
        /*0a74*/ 	.word	0x00000000
        /*0a78*/ 	.short	0x010a
        /*0a7a*/ 	.byte	0xff
	.zero		1


	//   ....[150]....
        /*0a7c*/ 	.word	0x0000a1c0
        /*0a80*/ 	.word	0x00000000
        /*0a84*/ 	.word	0x00000150
        /*0a88*/ 	.short	0x010a
        /*0a8a*/ 	.byte	0xff
	.zero		1


	//   ....[151]....
        /*0a8c*/ 	.word	0x0000a210
        /*0a90*/ 	.word	0x00000000
        /*0a94*/ 	.word	0x000000d0
        /*0a98*/ 	.short	0x010a
        /*0a9a*/ 	.byte	0xff
	.zero		1


	//   ....[152]....
        /*0a9c*/ 	.word	0x0000a270
        /*0aa0*/ 	.word	0x00000000
        /*0aa4*/ 	.word	0x000000c8
        /*0aa8*/ 	.short	0x010a
        /*0aaa*/ 	.byte	0xff
	.zero		1


	//   ....[153]....
        /*0aac*/ 	.word	0x0000a2d0
        /*0ab0*/ 	.word	0x00000000
        /*0ab4*/ 	.word	0x000000a0
        /*0ab8*/ 	.short	0x010a
        /*0aba*/ 	.byte	0xff
	.zero		1


	//   ....[154]....
        /*0abc*/ 	.word	0x0000a330
        /*0ac0*/ 	.word	0x00000000
        /*0ac4*/ 	.word	0x000000a8
        /*0ac8*/ 	.short	0x010a
        /*0aca*/ 	.byte	0xff
	.zero		1


	//   ....[155]....
        /*0acc*/ 	.word	0x0000a390
        /*0ad0*/ 	.word	0x00000000
        /*0ad4*/ 	.word	0x000000b0
        /*0ad8*/ 	.short	0x010a
        /*0ada*/ 	.byte	0xff
	.zero		1


	//   ....[156]....
        /*0adc*/ 	.word	0x0000a3f0
        /*0ae0*/ 	.word	0x00000000
        /*0ae4*/ 	.word	0x000000b8
        /*0ae8*/ 	.short	0x010a
        /*0aea*/ 	.byte	0xff
	.zero		1


	//   ....[157]....
        /*0aec*/ 	.word	0x0000a450
        /*0af0*/ 	.word	0x00000000
        /*0af4*/ 	.word	0x000000a0
        /*0af8*/ 	.short	0x010a
        /*0afa*/ 	.byte	0xff
	.zero		1


	//   ....[158]....
        /*0afc*/ 	.word	0x0000a4b0
        /*0b00*/ 	.word	0x00000000
        /*0b04*/ 	.word	0x000000a8
        /*0b08*/ 	.short	0x010a
        /*0b0a*/ 	.byte	0xff
	.zero		1


	//   ....[159]....
        /*0b0c*/ 	.word	0x0000a510
        /*0b10*/ 	.word	0x00000000
        /*0b14*/ 	.word	0x000000b0
        /*0b18*/ 	.short	0x010a
        /*0b1a*/ 	.byte	0xff
	.zero		1


	//   ....[160]....
        /*0b1c*/ 	.word	0x0000a560
        /*0b20*/ 	.word	0x00000000
        /*0b24*/ 	.word	0x000000d0
        /*0b28*/ 	.short	0x010a
        /*0b2a*/ 	.byte	0xff
	.zero		1


	//   ....[161]....
        /*0b2c*/ 	.word	0x0000a5c0
        /*0b30*/ 	.word	0x00000003
        /*0b34*/ 	.word	0x00000080
        /*0b38*/ 	.short	0x010a
        /*0b3a*/ 	.byte	0xff
	.zero		1


	//   ....[162]....
        /*0b3c*/ 	.word	0x0000a610
        /*0b40*/ 	.word	0x00000076
        /*0b44*/ 	.word	0x000000f0
        /*0b48*/ 	.short	0x010a
        /*0b4a*/ 	.byte	0xff
	.zero		1


	//   ....[163]....
        /*0b4c*/ 	.word	0x0000a660
        /*0b50*/ 	.word	0x00000003
        /*0b54*/ 	.word	0x00000080
        /*0b58*/ 	.short	0x010a
        /*0b5a*/ 	.byte	0xff
	.zero		1


	//   ....[164]....
        /*0b5c*/ 	.word	0x0000a6b0
        /*0b60*/ 	.word	0x00000000
        /*0b64*/ 	.word	0x00000080
        /*0b68*/ 	.short	0x010a
        /*0b6a*/ 	.byte	0xff
	.zero		1


	//   ....[165]....
        /*0b6c*/ 	.word	0x0000a700
        /*0b70*/ 	.word	0x00000000
        /*0b74*/ 	.word	0x00000080
        /*0b78*/ 	.short	0x010a
        /*0b7a*/ 	.byte	0xff
	.zero		1


	//----- nvinfo : EIATTR_NUM_MBARRIERS
	.align		4
.L_47:
        /*0b7c*/ 	.byte	0x03, 0x38
        /*0b7e*/ 	.short	0x002b


	//----- nvinfo : EIATTR_EXIT_INSTR_OFFSETS
	.align		4
        /*0b80*/ 	.byte	0x04, 0x1c
        /*0b82*/ 	.short	(.L_49 - .L_48)


	//   ....[0]....
.L_48:
        /*0b84*/ 	.word	0x00002af0


	//   ....[1]....
        /*0b88*/ 	.word	0x00002fe0


	//   ....[2]....
        /*0b8c*/ 	.word	0x00003040


	//   ....[3]....
        /*0b90*/ 	.word	0x000043c0


	//   ....[4]....
        /*0b94*/ 	.word	0x00005410


	//   ....[5]....
        /*0b98*/ 	.word	0x00005450


	//   ....[6]....
        /*0b9c*/ 	.word	0x000097c0


	//   ....[7]....
        /*0ba0*/ 	.word	0x00009830


	//   ....[8]....
        /*0ba4*/ 	.word	0x00009860


	//   ....[9]....
        /*0ba8*/ 	.word	0x000098d0


	//----- nvinfo : EIATTR_MAX_THREADS
	.align		4
.L_49:
        /*0bac*/ 	.byte	0x04, 0x05
        /*0bae*/ 	.short	(.L_51 - .L_50)
.L_50:
        /*0bb0*/ 	.word	0x00000100
        /*0bb4*/ 	.word	0x00000001
        /*0bb8*/ 	.word	0x00000001


	//----- nvinfo : EIATTR_CRS_STACK_SIZE
	.align		4
.L_51:
        /*0bbc*/ 	.byte	0x04, 0x1e
        /*0bbe*/ 	.short	(.L_53 - .L_52)
.L_52:
        /*0bc0*/ 	.word	0x00000000


	//----- nvinfo : EIATTR_CBANK_PARAM_SIZE
	.align		4
.L_53:
        /*0bc4*/ 	.byte	0x03, 0x19
        /*0bc6*/ 	.short	0x0800


	//----- nvinfo : EIATTR_PARAM_CBANK
	.align		4
        /*0bc8*/ 	.byte	0x04, 0x0a
        /*0bca*/ 	.short	(.L_55 - .L_54)
	.align		4
.L_54:
        /*0bcc*/ 	.word	index@(.nv.constant0._ZN7cutlass13device_kernelINS_4gemm6kernel13GemmUniversalIN4cute5tupleIJiiiiEEENS1_10collective13CollectiveMmaINS1_35MainloopSm100TmaUmmaWarpSpecializedILi8ELi2ELi4ENS5_IJNS4_1CILi2EEENSA_ILi1EEESC_EEEEENS5_IJNSA_ILi256EEENSA_ILi128EEENSA_ILi64EEEEEENS_10bfloat16_tENS5_IJlSC_lEEESJ_SK_NS4_8TiledMMAINS4_8MMA_AtomIJNS4_26SM100_MMA_F16BF16_2x1SM_SSISJ_SJ_fLi256ELi128ELNS4_4UMMA5MajorE0ELSP_0ELNSO_7ScaleInE0ELSQ_0EEEEEENS4_6LayoutINS5_IJSC_SC_SC_EEENS5_IJNSA_ILi0EEESV_SV_EEEEENS5_IJNS4_10UnderscoreESY_SY_EEEEENS4_18SM100_TMA_2SM_LOADENS4_14ComposedLayoutINS4_7SwizzleILi3ELi4ELi3EEENS4_18smem_ptr_flag_bitsILi16EEENST_INS5_IJNSA_ILi8EEESH_EEENS5_IJSH_SC_EEEEEEEvNS4_8identityES11_S1B_vS1C_EENS_8epilogue10collective18CollectiveEpilogueINS1E_23Sm100TmaWarpSpecializedILi4ELi2ELi32ELb1ELb0EEEJNS5_IJSG_SG_SH_EEENS5_IJNST_ISG_SC_EENST_INSA_ILi32EEESC_EEEEESJ_SK_SJ_SK_NS1E_6fusion15FusionCallbacksIS1I_NS1O_17LinCombPerRowBiasISJ_fSJ_SJ_fLi8ELNS_15FloatRoundStyleE2EEES1J_S1N_JEEENS4_5SM1004TMEM4LOAD26SM100_TMEM_LOAD_32dp32b32xENS4_13SM90_TMA_LOADENS12_INS13_ILi2ELi4ELi3EEES16_NST_INS5_IJS17_S1L_EEENS5_IJS1L_SC_EEEEEEENS4_39AutoVectorizingCopyWithAssumedAlignmentILi128EEENS4_14SM90_TMA_STOREES23_S25_S25_EEEvvEEEEvNT_6ParamsE)
        /*0bd0*/ 	.short	0x0380
        /*0bd2*/ 	.short	0x0800


	//----- nvinfo : EIATTR_SW_WAR
	.align		4
.L_55:
        /*0bd4*/ 	.byte	0x04, 0x36
        /*0bd6*/ 	.short	(.L_57 - .L_56)
.L_56:
        /*0bd8*/ 	.word	0x00000008
.L_57:


//--------------------- .nv.callgraph             --------------------------
	.section	.nv.callgraph,"",@"SHT_CUDA_CALLGRAPH"
	.align	4
	.sectionentsize	8
	.align		4
        /*0000*/ 	.word	0x00000000
	.align		4
        /*0004*/ 	.word	0xffffffff
	.align		4
        /*0008*/ 	.word	index@(_ZN7cutlass13device_kernelINS_4gemm6kernel13GemmUniversalIN4cute5tupleIJiiiiEEENS1_10collective13CollectiveMmaINS1_35MainloopSm100TmaUmmaWarpSpecializedILi8ELi2ELi4ENS5_IJNS4_1CILi2EEENSA_ILi1EEESC_EEEEENS5_IJNSA_ILi256EEENSA_ILi128EEENSA_ILi64EEEEEENS_10bfloat16_tENS5_IJlSC_lEEESJ_SK_NS4_8TiledMMAINS4_8MMA_AtomIJNS4_26SM100_MMA_F16BF16_2x1SM_SSISJ_SJ_fLi256ELi128ELNS4_4UMMA5MajorE0ELSP_0ELNSO_7ScaleInE0ELSQ_0EEEEEENS4_6LayoutINS5_IJSC_SC_SC_EEENS5_IJNSA_ILi0EEESV_SV_EEEEENS5_IJNS4_10UnderscoreESY_SY_EEEEENS4_18SM100_TMA_2SM_LOADENS4_14ComposedLayoutINS4_7SwizzleILi3ELi4ELi3EEENS4_18smem_ptr_flag_bitsILi16EEENST_INS5_IJNSA_ILi8EEESH_EEENS5_IJSH_SC_EEEEEEEvNS4_8identityES11_S1B_vS1C_EENS_8epilogue10collective18CollectiveEpilogueINS1E_23Sm100TmaWarpSpecializedILi4ELi2ELi32ELb1ELb0EEEJNS5_IJSG_SG_SH_EEENS5_IJNST_ISG_SC_EENST_INSA_ILi32EEESC_EEEEESJ_SK_SJ_SK_NS1E_6fusion15FusionCallbacksIS1I_NS1O_17LinCombPerRowBiasISJ_fSJ_SJ_fLi8ELNS_15FloatRoundStyleE2EEES1J_S1N_JEEENS4_5SM1004TMEM4LOAD26SM100_TMEM_LOAD_32dp32b32xENS4_13SM90_TMA_LOADENS12_INS13_ILi2ELi4ELi3EEES16_NST_INS5_IJS17_S1L_EEENS5_IJS1L_SC_EEEEEEENS4_39AutoVectorizingCopyWithAssumedAlignmentILi128EEENS4_14SM90_TMA_STOREES23_S25_S25_EEEvvEEEEvNT_6ParamsE)
	.align		4
        /*000c*/ 	.word	index@(__assertfail)
	.align		4
        /*0010*/ 	.word	0x00000000
	.align		4
        /*0014*/ 	.word	0xfffffffe
	.align		4
        /*0018*/ 	.word	0x00000000
	.align		4
        /*001c*/ 	.word	0xfffffffd
	.align		4
        /*0020*/ 	.word	0x00000000
	.align		4
        /*0024*/ 	.word	0xfffffffc


//--------------------- .nv.constant4             --------------------------
	.section	.nv.constant4,"a",@progbits
	.align	8
	.align		8
.nv.constant4:
        /*0000*/ 	.dword	__assertfail
	.align		8
        /*0008*/ 	.dword	__unnamed_1
	.align		8
        /*0010*/ 	.dword	__unnamed_2
	.align		8
        /*0018*/ 	.dword	_ZN39_INTERNAL_874a61b2_4_k_cu_99cd88ef_34184cuda3std3__45__cpo5beginE
	.align		8
        /*0020*/ 	.dword	_ZN39_INTERNAL_874a61b2_4_k_cu_99cd88ef_34184cuda3std3__45__cpo3endE
	.align		8
        /*0028*/ 	.dword	_ZN39_INTERNAL_874a61b2_4_k_cu_99cd88ef_34184cuda3std3__45__cpo6cbeginE
	.align		8
        /*0030*/ 	.dword	_ZN39_INTERNAL_874a61b2_4_k_cu_99cd88ef_34184cuda3std3__45__cpo4cendE
	.align		8
        /*0038*/ 	.dword	_ZN39_INTERNAL_874a61b2_4_k_cu_99cd88ef_34184cuda3std3__441_GLOBAL__N__874a61b2_4_k_cu_99cd88ef_34186ignoreE
	.align		8
        /*0040*/ 	.dword	_ZN39_INTERNAL_874a61b2_4_k_cu_99cd88ef_34184cuda3std3__419piecewise_constructE
	.align		8
        /*0048*/ 	.dword	_ZN39_INTERNAL_874a61b2_4_k_cu_99cd88ef_34184cuda3std3__48in_placeE
	.align		8
        /*0050*/ 	.dword	_ZN39_INTERNAL_874a61b2_4_k_cu_99cd88ef_34184cuda3std6ranges3__45__cpo4swapE
	.align		8
        /*0058*/ 	.dword	_ZN39_INTERNAL_874a61b2_4_k_cu_99cd88ef_34184cuda3std6ranges3__45__cpo9iter_moveE
	.align		8
        /*0060*/ 	.dword	_ZN39_INTERNAL_874a61b2_4_k_cu_99cd88ef_34184cute7productE
	.align		8
        /*0068*/ 	.dword	_ZN39_INTERNAL_874a61b2_4_k_cu_99cd88ef_34184cute1_E
	.align		8
        /*0070*/ 	.dword	$str$25
	.align		8
        /*0078*/ 	.dword	$str$26
	.align		8
        /*0080*/ 	.dword	$str$27
	.align		8
        /*0088*/ 	.dword	$str$28


//--------------------- .text._ZN7cutlass13device_kernelINS_4gemm6kernel13GemmUniversalIN4cute5tupleIJiiiiEEENS1_10collective13CollectiveMmaINS1_35MainloopSm100TmaUmmaWarpSpecializedILi8ELi2ELi4ENS5_IJNS4_1CILi2EEENSA_ILi1EEESC_EEEEENS5_IJNSA_ILi256EEENSA_ILi128EEENSA_ILi64EEEEEENS_10bfloat16_tENS5_IJlSC_lEEESJ_SK_NS4_8TiledMMAINS4_8MMA_AtomIJNS4_26SM100_MMA_F16BF16_2x1SM_SSISJ_SJ_fLi256ELi128ELNS4_4UMMA5MajorE0ELSP_0ELNSO_7ScaleInE0ELSQ_0EEEEEENS4_6LayoutINS5_IJSC_SC_SC_EEENS5_IJNSA_ILi0EEESV_SV_EEEEENS5_IJNS4_10UnderscoreESY_SY_EEEEENS4_18SM100_TMA_2SM_LOADENS4_14ComposedLayoutINS4_7SwizzleILi3ELi4ELi3EEENS4_18smem_ptr_flag_bitsILi16EEENST_INS5_IJNSA_ILi8EEESH_EEENS5_IJSH_SC_EEEEEEEvNS4_8identityES11_S1B_vS1C_EENS_8epilogue10collective18CollectiveEpilogueINS1E_23Sm100TmaWarpSpecializedILi4ELi2ELi32ELb1ELb0EEEJNS5_IJSG_SG_SH_EEENS5_IJNST_ISG_SC_EENST_INSA_ILi32EEESC_EEEEESJ_SK_SJ_SK_NS1E_6fusion15FusionCallbacksIS1I_NS1O_17LinCombPerRowBiasISJ_fSJ_SJ_fLi8ELNS_15FloatRoundStyleE2EEES1J_S1N_JEEENS4_5SM1004TMEM4LOAD26SM100_TMEM_LOAD_32dp32b32xENS4_13SM90_TMA_LOADENS12_INS13_ILi2ELi4ELi3EEES16_NST_INS5_IJS17_S1L_EEENS5_IJS1L_SC_EEEEEEENS4_39AutoVectorizingCopyWithAssumedAlignmentILi128EEENS4_14SM90_TMA_STOREES23_S25_S25_EEEvvEEEEvNT_6ParamsE --------------------------
	.section	.text._ZN7cutlass13device_kernelINS_4gemm6kernel13GemmUniversalIN4cute5tupleIJiiiiEEENS1_10collective13CollectiveMmaINS1_35MainloopSm100TmaUmmaWarpSpecializedILi8ELi2ELi4ENS5_IJNS4_1CILi2EEENSA_ILi1EEESC_EEEEENS5_IJNSA_ILi256EEENSA_ILi128EEENSA_ILi64EEEEEENS_10bfloat16_tENS5_IJlSC_lEEESJ_SK_NS4_8TiledMMAINS4_8MMA_AtomIJNS4_26SM100_MMA_F16BF16_2x1SM_SSISJ_SJ_fLi256ELi128ELNS4_4UMMA5MajorE0ELSP_0ELNSO_7ScaleInE0ELSQ_0EEEEEENS4_6LayoutINS5_IJSC_SC_SC_EEENS5_IJNSA_ILi0EEESV_SV_EEEEENS5_IJNS4_10UnderscoreESY_SY_EEEEENS4_18SM100_TMA_2SM_LOADENS4_14ComposedLayoutINS4_7SwizzleILi3ELi4ELi3EEENS4_18smem_ptr_flag_bitsILi16EEENST_INS5_IJNSA_ILi8EEESH_EEENS5_IJSH_SC_EEEEEEEvNS4_8identityES11_S1B_vS1C_EENS_8epilogue10collective18CollectiveEpilogueINS1E_23Sm100TmaWarpSpecializedILi4ELi2ELi32ELb1ELb0EEEJNS5_IJSG_SG_SH_EEENS5_IJNST_ISG_SC_EENST_INSA_ILi32EEESC_EEEEESJ_SK_SJ_SK_NS1E_6fusion15FusionCallbacksIS1I_NS1O_17LinCombPerRowBiasISJ_fSJ_SJ_fLi8ELNS_15FloatRoundStyleE2EEES1J_S1N_JEEENS4_5SM1004TMEM4LOAD26SM100_TMEM_LOAD_32dp32b32xENS4_13SM90_TMA_LOADENS12_INS13_ILi2ELi4ELi3EEES16_NST_INS5_IJS17_S1L_EEENS5_IJS1L_SC_EEEEEEENS4_39AutoVectorizingCopyWithAssumedAlignmentILi128EEENS4_14SM90_TMA_STOREES23_S25_S25_EEEvvEEEEvNT_6ParamsE,"ax",@progbits
	.align	128
.text._ZN7cutlass13device_kernelINS_4gemm6kernel13GemmUniversalIN4cute5tupleIJiiiiEEENS1_10collective13CollectiveMmaINS1_35MainloopSm100TmaUmmaWarpSpecializedILi8ELi2ELi4ENS5_IJNS4_1CILi2EEENSA_ILi1EEESC_EEEEENS5_IJNSA_ILi256EEENSA_ILi128EEENSA_ILi64EEEEEENS_10bfloat16_tENS5_IJlSC_lEEESJ_SK_NS4_8TiledMMAINS4_8MMA_AtomIJNS4_26SM100_MMA_F16BF16_2x1SM_SSISJ_SJ_fLi256ELi128ELNS4_4UMMA5MajorE0ELSP_0ELNSO_7ScaleInE0ELSQ_0EEEEEENS4_6LayoutINS5_IJSC_SC_SC_EEENS5_IJNSA_ILi0EEESV_SV_EEEEENS5_IJNS4_10UnderscoreESY_SY_EEEEENS4_18SM100_TMA_2SM_LOADENS4_14ComposedLayoutINS4_7SwizzleILi3ELi4ELi3EEENS4_18smem_ptr_flag_bitsILi16EEENST_INS5_IJNSA_ILi8EEESH_EEENS5_IJSH_SC_EEEEEEEvNS4_8identityES11_S1B_vS1C_EENS_8epilogue10collective18CollectiveEpilogueINS1E_23Sm100TmaWarpSpecializedILi4ELi2ELi32ELb1ELb0EEEJNS5_IJSG_SG_SH_EEENS5_IJNST_ISG_SC_EENST_INSA_ILi32EEESC_EEEEESJ_SK_SJ_SK_NS1E_6fusion15FusionCallbacksIS1I_NS1O_17LinCombPerRowBiasISJ_fSJ_SJ_fLi8ELNS_15FloatRoundStyleE2EEES1J_S1N_JEEENS4_5SM1004TMEM4LOAD26SM100_TMEM_LOAD_32dp32b32xENS4_13SM90_TMA_LOADENS12_INS13_ILi2ELi4ELi3EEES16_NST_INS5_IJS17_S1L_EEENS5_IJS1L_SC_EEEEEEENS4_39AutoVectorizingCopyWithAssumedAlignmentILi128EEENS4_14SM90_TMA_STOREES23_S25_S25_EEEvvEEEEvNT_6ParamsE:
        .type           _ZN7cutlass13device_kernelINS_4gemm6kernel13GemmUniversalIN4cute5tupleIJiiiiEEENS1_10collective13CollectiveMmaINS1_35MainloopSm100TmaUmmaWarpSpecializedILi8ELi2ELi4ENS5_IJNS4_1CILi2EEENSA_ILi1EEESC_EEEEENS5_IJNSA_ILi256EEENSA_ILi128EEENSA_ILi64EEEEEENS_10bfloat16_tENS5_IJlSC_lEEESJ_SK_NS4_8TiledMMAINS4_8MMA_AtomIJNS4_26SM100_MMA_F16BF16_2x1SM_SSISJ_SJ_fLi256ELi128ELNS4_4UMMA5MajorE0ELSP_0ELNSO_7ScaleInE0ELSQ_0EEEEEENS4_6LayoutINS5_IJSC_SC_SC_EEENS5_IJNSA_ILi0EEESV_SV_EEEEENS5_IJNS4_10UnderscoreESY_SY_EEEEENS4_18SM100_TMA_2SM_LOADENS4_14ComposedLayoutINS4_7SwizzleILi3ELi4ELi3EEENS4_18smem_ptr_flag_bitsILi16EEENST_INS5_IJNSA_ILi8EEESH_EEENS5_IJSH_SC_EEEEEEEvNS4_8identityES11_S1B_vS1C_EENS_8epilogue10collective18CollectiveEpilogueINS1E_23Sm100TmaWarpSpecializedILi4ELi2ELi32ELb1ELb0EEEJNS5_IJSG_SG_SH_EEENS5_IJNST_ISG_SC_EENST_INSA_ILi32EEESC_EEEEESJ_SK_SJ_SK_NS1E_6fusion15FusionCallbacksIS1I_NS1O_17LinCombPerRowBiasISJ_fSJ_SJ_fLi8ELNS_15FloatRoundStyleE2EEES1J_S1N_JEEENS4_5SM1004TMEM4LOAD26SM100_TMEM_LOAD_32dp32b32xENS4_13SM90_TMA_LOADENS12_INS13_ILi2ELi4ELi3EEES16_NST_INS5_IJS17_S1L_EEENS5_IJS1L_SC_EEEEEEENS4_39AutoVectorizingCopyWithAssumedAlignmentILi128EEENS4_14SM90_TMA_STOREES23_S25_S25_EEEvvEEEEvNT_6ParamsE,@function
        .size           _ZN7cutlass13device_kernelINS_4gemm6kernel13GemmUniversalIN4cute5tupleIJiiiiEEENS1_10collective13CollectiveMmaINS1_35MainloopSm100TmaUmmaWarpSpecializedILi8ELi2ELi4ENS5_IJNS4_1CILi2EEENSA_ILi1EEESC_EEEEENS5_IJNSA_ILi256EEENSA_ILi128EEENSA_ILi64EEEEEENS_10bfloat16_tENS5_IJlSC_lEEESJ_SK_NS4_8TiledMMAINS4_8MMA_AtomIJNS4_26SM100_MMA_F16BF16_2x1SM_SSISJ_SJ_fLi256ELi128ELNS4_4UMMA5MajorE0ELSP_0ELNSO_7ScaleInE0ELSQ_0EEEEEENS4_6LayoutINS5_IJSC_SC_SC_EEENS5_IJNSA_ILi0EEESV_SV_EEEEENS5_IJNS4_10UnderscoreESY_SY_EEEEENS4_18SM100_TMA_2SM_LOADENS4_14ComposedLayoutINS4_7SwizzleILi3ELi4ELi3EEENS4_18smem_ptr_flag_bitsILi16EEENST_INS5_IJNSA_ILi8EEESH_EEENS5_IJSH_SC_EEEEEEEvNS4_8identityES11_S1B_vS1C_EENS_8epilogue10collective18CollectiveEpilogueINS1E_23Sm100TmaWarpSpecializedILi4ELi2ELi32ELb1ELb0EEEJNS5_IJSG_SG_SH_EEENS5_IJNST_ISG_SC_EENST_INSA_ILi32EEESC_EEEEESJ_SK_SJ_SK_NS1E_6fusion15FusionCallbacksIS1I_NS1O_17LinCombPerRowBiasISJ_fSJ_SJ_fLi8ELNS_15FloatRoundStyleE2EEES1J_S1N_JEEENS4_5SM1004TMEM4LOAD26SM100_TMEM_LOAD_32dp32b32xENS4_13SM90_TMA_LOADENS12_INS13_ILi2ELi4ELi3EEES16_NST_INS5_IJS17_S1L_EEENS5_IJS1L_SC_EEEEEEENS4_39AutoVectorizingCopyWithAssumedAlignmentILi128EEENS4_14SM90_TMA_STOREES23_S25_S25_EEEvvEEEEvNT_6ParamsE,(.L_x_210 - _ZN7cutlass13device_kernelINS_4gemm6kernel13GemmUniversalIN4cute5tupleIJiiiiEEENS1_10collective13CollectiveMmaINS1_35MainloopSm100TmaUmmaWarpSpecializedILi8ELi2ELi4ENS5_IJNS4_1CILi2EEENSA_ILi1EEESC_EEEEENS5_IJNSA_ILi256EEENSA_ILi128EEENSA_ILi64EEEEEENS_10bfloat16_tENS5_IJlSC_lEEESJ_SK_NS4_8TiledMMAINS4_8MMA_AtomIJNS4_26SM100_MMA_F16BF16_2x1SM_SSISJ_SJ_fLi256ELi128ELNS4_4UMMA5MajorE0ELSP_0ELNSO_7ScaleInE0ELSQ_0EEEEEENS4_6LayoutINS5_IJSC_SC_SC_EEENS5_IJNSA_ILi0EEESV_SV_EEEEENS5_IJNS4_10UnderscoreESY_SY_EEEEENS4_18SM100_TMA_2SM_LOADENS4_14ComposedLayoutINS4_7SwizzleILi3ELi4ELi3EEENS4_18smem_ptr_flag_bitsILi16EEENST_INS5_IJNSA_ILi8EEESH_EEENS5_IJSH_SC_EEEEEEEvNS4_8identityES11_S1B_vS1C_EENS_8epilogue10collective18CollectiveEpilogueINS1E_23Sm100TmaWarpSpecializedILi4ELi2ELi32ELb1ELb0EEEJNS5_IJSG_SG_SH_EEENS5_IJNST_ISG_SC_EENST_INSA_ILi32EEESC_EEEEESJ_SK_SJ_SK_NS1E_6fusion15FusionCallbacksIS1I_NS1O_17LinCombPerRowBiasISJ_fSJ_SJ_fLi8ELNS_15FloatRoundStyleE2EEES1J_S1N_JEEENS4_5SM1004TMEM4LOAD26SM100_TMEM_LOAD_32dp32b32xENS4_13SM90_TMA_LOADENS12_INS13_ILi2ELi4ELi3EEES16_NST_INS5_IJS17_S1L_EEENS5_IJS1L_SC_EEEEEEENS4_39AutoVectorizingCopyWithAssumedAlignmentILi128EEENS4_14SM90_TMA_STOREES23_S25_S25_EEEvvEEEEvNT_6ParamsE)
        .other          _ZN7cutlass13device_kernelINS_4gemm6kernel13GemmUniversalIN4cute5tupleIJiiiiEEENS1_10collective13CollectiveMmaINS1_35MainloopSm100TmaUmmaWarpSpecializedILi8ELi2ELi4ENS5_IJNS4_1CILi2EEENSA_ILi1EEESC_EEEEENS5_IJNSA_ILi256EEENSA_ILi128EEENSA_ILi64EEEEEENS_10bfloat16_tENS5_IJlSC_lEEESJ_SK_NS4_8TiledMMAINS4_8MMA_AtomIJNS4_26SM100_MMA_F16BF16_2x1SM_SSISJ_SJ_fLi256ELi128ELNS4_4UMMA5MajorE0ELSP_0ELNSO_7ScaleInE0ELSQ_0EEEEEENS4_6LayoutINS5_IJSC_SC_SC_EEENS5_IJNSA_ILi0EEESV_SV_EEEEENS5_IJNS4_10UnderscoreESY_SY_EEEEENS4_18SM100_TMA_2SM_LOADENS4_14ComposedLayoutINS4_7SwizzleILi3ELi4ELi3EEENS4_18smem_ptr_flag_bitsILi16EEENST_INS5_IJNSA_ILi8EEESH_EEENS5_IJSH_SC_EEEEEEEvNS4_8identityES11_S1B_vS1C_EENS_8epilogue10collective18CollectiveEpilogueINS1E_23Sm100TmaWarpSpecializedILi4ELi2ELi32ELb1ELb0EEEJNS5_IJSG_SG_SH_EEENS5_IJNST_ISG_SC_EENST_INSA_ILi32EEESC_EEEEESJ_SK_SJ_SK_NS1E_6fusion15FusionCallbacksIS1I_NS1O_17LinCombPerRowBiasISJ_fSJ_SJ_fLi8ELNS_15FloatRoundStyleE2EEES1J_S1N_JEEENS4_5SM1004TMEM4LOAD26SM100_TMEM_LOAD_32dp32b32xENS4_13SM90_TMA_LOADENS12_INS13_ILi2ELi4ELi3EEES16_NST_INS5_IJS17_S1L_EEENS5_IJS1L_SC_EEEEEEENS4_39AutoVectorizingCopyWithAssumedAlignmentILi128EEENS4_14SM90_TMA_STOREES23_S25_S25_EEEvvEEEEvNT_6ParamsE,@"STO_CUDA_ENTRY STV_DEFAULT"
_ZN7cutlass13device_kernelINS_4gemm6kernel13GemmUniversalIN4cute5tupleIJiiiiEEENS1_10collective13CollectiveMmaINS1_35MainloopSm100TmaUmmaWarpSpecializedILi8ELi2ELi4ENS5_IJNS4_1CILi2EEENSA_ILi1EEESC_EEEEENS5_IJNSA_ILi256EEENSA_ILi128EEENSA_ILi64EEEEEENS_10bfloat16_tENS5_IJlSC_lEEESJ_SK_NS4_8TiledMMAINS4_8MMA_AtomIJNS4_26SM100_MMA_F16BF16_2x1SM_SSISJ_SJ_fLi256ELi128ELNS4_4UMMA5MajorE0ELSP_0ELNSO_7ScaleInE0ELSQ_0EEEEEENS4_6LayoutINS5_IJSC_SC_SC_EEENS5_IJNSA_ILi0EEESV_SV_EEEEENS5_IJNS4_10UnderscoreESY_SY_EEEEENS4_18SM100_TMA_2SM_LOADENS4_14ComposedLayoutINS4_7SwizzleILi3ELi4ELi3EEENS4_18smem_ptr_flag_bitsILi16EEENST_INS5_IJNSA_ILi8EEESH_EEENS5_IJSH_SC_EEEEEEEvNS4_8identityES11_S1B_vS1C_EENS_8epilogue10collective18CollectiveEpilogueINS1E_23Sm100TmaWarpSpecializedILi4ELi2ELi32ELb1ELb0EEEJNS5_IJSG_SG_SH_EEENS5_IJNST_ISG_SC_EENST_INSA_ILi32EEESC_EEEEESJ_SK_SJ_SK_NS1E_6fusion15FusionCallbacksIS1I_NS1O_17LinCombPerRowBiasISJ_fSJ_SJ_fLi8ELNS_15FloatRoundStyleE2EEES1J_S1N_JEEENS4_5SM1004TMEM4LOAD26SM100_TMEM_LOAD_32dp32b32xENS4_13SM90_TMA_LOADENS12_INS13_ILi2ELi4ELi3EEES16_NST_INS5_IJS17_S1L_EEENS5_IJS1L_SC_EEEEEEENS4_39AutoVectorizingCopyWithAssumedAlignmentILi128EEENS4_14SM90_TMA_STOREES23_S25_S25_EEEvvEEEEvNT_6ParamsE:
[----:B------:R-:W1:Y:S01]  /*0000*/  LDC R1, c[0x0][0x37c] ;  /* 0x0000df00ff017b82 */ /* 0x000e620000000800 */
[----:B------:R-:W2:Y:S01]  /*0010*/  S2R R0, SR_TID.X ;  /* 0x0000000000007919 */ /* 0x000ea20000002100 */
[----:B------:R-:W3:Y:S06]  /*0020*/  LDCU.64 UR8, c[0x0][0x890] ;  /* 0x00011200ff0877ac */ /* 0x000eec0008000a00 */
[----:B------:R-:W4:Y:S01]  /*0030*/  S2UR UR37, SR_CgaCtaId ;  /* 0x00000000002579c3 */ /* 0x000f220000008800 */
[----:B------:R-:W-:Y:S01]  /*0040*/  PRMT R98, RZ, 0x7610, R98 ;  /* 0x00007610ff627816 */ /* 0x000fe20000000062 */
[----:B------:R-:W1:Y:S01]  /*0050*/  LDCU.64 UR46, c[0x0][0x358] ;  /* 0x00006b00ff2e77ac */ /* 0x000e620008000a00 */
[----:B------:R-:W-:-:S02]  /*0060*/  ELECT P0, URZ, PT ;  /* 0x0000000000ff782f */ /* 0x000fc40003800000 */
[----:B---3--:R-:W-:-:S04]  /*0070*/  ISETP.NE.U32.AND P1, PT, RZ, UR8, PT ;  /* 0x00000008ff007c0c */ /* 0x008fc8000bf25070 */
[----:B------:R-:W-:Y:S01]  /*0080*/  ISETP.NE.AND.EX P2, PT, RZ, UR9, PT, P1 ;  /* 0x00000009ff007c0c */ /* 0x000fe2000bf45310 */
[----:B----4-:R-:W-:Y:S02]  /*0090*/  ULOP3.LUT UR5, UR37, 0x1, URZ, 0xc0, !UPT ;  /* 0x0000000125057892 */ /* 0x010fe4000f8ec0ff */
[----:B------:R-:W-:Y:S01]  /*00a0*/  ULOP3.LUT UR4, UR37, 0x1, URZ, 0x3c, !UPT ;  /* 0x0000000125047892 */ /* 0x000fe2000f8e3cff */
[----:B--2---:R-:W-:-:S05]  /*00b0*/  SHF.R.U32.HI R102, RZ, 0x5, R0 ;  /* 0x00000005ff667819 */ /* 0x004fca0000011600 */
[----:B------:R-:W2:Y:S02]  /*00c0*/  SHFL.IDX PT, R2, R102, RZ, 0x1f ;  /* 0x00001fff66027589 */ /* 0x000ea400000e0000 */
[----:B--2---:R-:W-:Y:S02]  /*00d0*/  R2UR UR10, R2 ;  /* 0x00000000020a72ca */ /* 0x004fe400000e0000 */
[----:B-1----:R-:W-:Y:S05]  /*00e0*/  @P2 BRA `(.L_x_0) ;  /* 0x00000000002c2947 */ /* 0x002fea0003800000 */
[----:B------:R-:W1:Y:S02]  /*00f0*/  LDCU.64 UR6, c[0x0][0x888] ;  /* 0x00011100ff0677ac */ /* 0x000e640008000a00 */
[----:B-1----:R-:W-:-:S04]  /*0100*/  UISETP.NE.U32.AND UP0, UPT, UR6, URZ, UPT ;  /* 0x000000ff0600728c */ /* 0x002fc8000bf05070 */
[----:B------:R-:W-:-:S09]  /*0110*/  UISETP.NE.AND.EX UP0, UPT, UR7, URZ, UPT, UP0 ;  /* 0x000000ff0700728c */ /* 0x000fd2000bf05300 */
[----:B------:R-:W-:Y:S05]  /*0120*/  BRA.U !UP0, `(.L_x_1) ;  /* 0x0000000108107547 */ /* 0x000fea000b800000 */
[----:B------:R-:W1:Y:S02]  /*0130*/  LDC.64 R2, c[0x0][0x888] ;  /* 0x00022200ff027b82 */ /* 0x000e640000000a00 */
[----:B-1----:R1:W5:Y:S01]  /*0140*/  LDG.E R49, desc[UR46][R2.64] ;  /* 0x0000002e02317981 */ /* 0x002362000c1e1900 */
[----:B------:R-:W-:Y:S01]  /*0150*/  HFMA2 R98, -RZ, RZ, 0, 5.9604644775390625e-08 ;  /* 0x00000001ff627431 */ /* 0x000fe200000001ff */
[----:B------:R-:W-:Y:S05]  /*0160*/  BRA `(.L_x_0) ;  /* 0x00000000000c7947 */ /* 0x000fea0003800000 */
.L_x_1:
[----:B------:R-:W1:Y:S01]  /*0170*/  LDCU UR6, c[0x0][0x880] ;  /* 0x00011000ff0677ac */ /* 0x000e620008000800 */
[----:B------:R-:W-:Y:S01]  /*0180*/  HFMA2 R98, -RZ, RZ, 0, 5.9604644775390625e-08 ;  /* 0x00000001ff627431 */ /* 0x000fe200000001ff */
[----:B-1----:R-:W-:-:S07]  /*0190*/  MOV R49, UR6 ;  /* 0x0000000600317c02 */ /* 0x002fce0008000f00 */
.L_x_0:
[----:B------:R-:W2:Y:S02]  /*01a0*/  LDCU.64 UR6, c[0x0][0x8b0] ;  /* 0x00011600ff0677ac */ /* 0x000ea40008000a00 */
[----:B--2---:R-:W-:-:S04]  /*01b0*/  UISETP.NE.U32.AND UP0, UPT, UR6, URZ, UPT ;  /* 0x000000ff0600728c */ /* 0x004fc8000bf05070 */
[----:B------:R-:W-:-:S09]  /*01c0*/  UISETP.NE.AND.EX UP0, UPT, UR7, URZ, UPT, UP0 ;  /* 0x000000ff0700728c */ /* 0x000fd2000bf05300 */
[----:B------:R-:W-:Y:S05]  /*01d0*/  BRA.U UP0, `(.L_x_2) ;  /* 0x0000000100247547 */ /* 0x000fea000b800000 */
[----:B------:R-:W2:Y:S02]  /*01e0*/  LDCU.64 UR6, c[0x0][0x8a8] ;  /* 0x00011500ff0677ac */ /* 0x000ea40008000a00 */
[----:B--2---:R-:W-:-:S04]  /*01f0*/  UISETP.NE.U32.AND UP0, UPT, UR6, URZ, UPT ;  /* 0x000000ff0600728c */ /* 0x004fc8000bf05070 */
[----:B------:R-:W-:-:S09]  /*0200*/  UISETP.NE.AND.EX UP0, UPT, UR7, URZ, UPT, UP0 ;  /* 0x000000ff0700728c */ /* 0x000fd2000bf05300 */
[----:B------:R-:W-:Y:S05]  /*0210*/  BRA.U !UP0, `(.L_x_3) ;  /* 0x00000001080c7547 */ /* 0x000fea000b800000 */
[----:B-1----:R-:W1:Y:S02]  /*0220*/  LDC.64 R2, c[0x0][0x8a8] ;  /* 0x00022a00ff027b82 */ /* 0x002e640000000a00 */
[----:B-1----:R2:W5:Y:S01]  /*0230*/  LDG.E R47, desc[UR46][R2.64] ;  /* 0x0000002e022f7981 */ /* 0x002562000c1e1900 */
[----:B------:R-:W-:Y:S05]  /*0240*/  BRA `(.L_x_2) ;  /* 0x0000000000087947 */ /* 0x000fea0003800000 */
.L_x_3:
[----:B------:R-:W2:Y:S02]  /*0250*/  LDCU UR6, c[0x0][0x8a0] ;  /* 0x00011400ff0677ac */ /* 0x000ea40008000800 */
[----:B--2---:R-:W-:Y:S02]  /*0260*/  MOV R47, UR6 ;  /* 0x00000006002f7c02 */ /* 0x004fe40008000f00 */
.L_x_2:
[----:B-12---:R-:W-:Y:S01]  /*0270*/  IMAD.U32 R2, RZ, RZ, UR10 ;  /* 0x0000000aff027e24 */ /* 0x006fe2000f8e00ff */
[----:B------:R-:W-:Y:S04]  /*0280*/  BSSY.RECONVERGENT B0, `(.L_x_4) ;  /* 0x000000c000007945 */ /* 0x000fe80003800200 */
[C---:B------:R-:W-:Y:S02]  /*0290*/  ISETP.NE.OR P3, PT, R2.reuse, 0x1, !P0 ;  /* 0x000000010200780c */ /* 0x040fe40004765670 */
[----:B------:R-:W-:-:S11]  /*02a0*/  ISETP.NE.OR P2, PT, R2, 0x3, !P0 ;  /* 0x000000030200780c */ /* 0x000fd60004745670 */
[----:B------:R-:W-:Y:S05]  /*02b0*/  @P3 BRA `(.L_x_5) ;  /* 0x0000000000203947 */ /* 0x000fea0003800000 */
[----:B------:R-:W1:Y:S02]  /*02c0*/  LDCU.64 UR6, c[0x0][0x348] ;  /* 0x00006900ff0677ac */ /* 0x000e640008000a00 */
[----:B-1----:R-:W-:Y:S02]  /*02d0*/  UIADD3 UR12, UP1, UPT, UR6, 0x80, URZ ;  /* 0x00000080060c7890 */ /* 0x002fe4000ff3e0ff */
[----:B------:R-:W-:Y:S02]  /*02e0*/  UIADD3 UR6, UP0, UPT, UR6, 0x180, URZ ;  /* 0x0000018006067890 */ /* 0x000fe4000ff1e0ff */
[----:B------:R-:W-:Y:S02]  /*02f0*/  UIADD3.X UR13, UPT, UPT, URZ, UR7, URZ, UP1, !UPT ;  /* 0x00000007ff0d7290 */ /* 0x000fe40008ffe4ff */
[----:B------:R-:W-:-:S07]  /*0300*/  UIADD3.X UR7, UPT, UPT, URZ, UR7, URZ, UP0, !UPT ;  /* 0x00000007ff077290 */ /* 0x000fce00087fe4ff */
[----:B------:R1:W-:Y:S02]  /*0310*/  UTMACCTL.PF [UR12] ;  /* 0x000000000c0079b9 */ /* 0x0003e40008040000 */
[----:B------:R1:W-:Y:S02]  /*0320*/  UTMACCTL.PF [UR6] ;  /* 0x00000000060079b9 */ /* 0x0003e40008040000 */
[----:B-1----:R-:W-:Y:S01]  /*0330*/  NOP ;  /* 0x0000000000007918 */ /* 0x002fe20000000000 */
.L_x_5:
[----:B------:R-:W-:Y:S05]  /*0340*/  BSYNC.RECONVERGENT B0 ;  /* 0x0000000000007941 */ /* 0x000fea0003800200 */
.L_x_4:
[----:B------:R-:W-:Y:S04]  /*0350*/  BSSY.RECONVERGENT B0, `(.L_x_6) ;  /* 0x000000a000007945 */ /* 0x000fe80003800200 */
        /* <DEDUP_REMOVED lines=9> */
.L_x_7:
[----:B------:R-:W-:Y:S05]  /*03f0*/  BSYNC.RECONVERGENT B0 ;  /* 0x0000000000007941 */ /* 0x000fea0003800200 */
.L_x_6:
[----:B------:R-:W1:Y:S01]  /*0400*/  LDCU.64 UR6, c[0x0][0x888] ;  /* 0x00011100ff0677ac */ /* 0x000e620008000a00 */
[----:B------:R-:W-:Y:S01]  /*0410*/  ISETP.NE.AND.EX P1, PT, RZ, UR9, PT, P1 ;  /* 0x00000009ff007c0c */ /* 0x000fe2000bf25310 */
[----:B------:R-:W-:Y:S02]  /*0420*/  UPLOP3.LUT UP5, UPT, UPT, UPT, UPT, 0x80, 0x8 ;  /* 0x000000000008789c */ /* 0x000fe40003faf070 */
[----:B-1----:R-:W-:-:S04]  /*0430*/  UISETP.NE.U32.AND UP0, UPT, UR6, URZ, UPT ;  /* 0x000000ff0600728c */ /* 0x002fc8000bf05070 */
[----:B------:R-:W-:-:S06]  /*0440*/  UISETP.NE.AND.EX UP0, UPT, UR7, URZ, UPT, UP0 ;  /* 0x000000ff0700728c */ /* 0x000fcc000bf05300 */
[----:B------:R-:W-:-:S13]  /*0450*/  PLOP3.LUT P2, PT, PT, PT, UP0, 0x80, 0x8 ;  /* 0x000000000008781c */ /* 0x000fda0003f4f008 */
[----:B------:R-:W-:Y:S05]  /*0460*/  @P2 BRA P1, `(.L_x_8) ;  /* 0x0000000000202947 */ /* 0x000fea0000800000 */
[----:B------:R-:W-:Y:S01]  /*0470*/  UISETP.NE.U32.AND UP2, UPT, UR8, URZ, UPT ;  /* 0x000000ff0800728c */ /* 0x000fe2000bf45070 */
[----:B-----5:R-:W-:Y:S01]  /*0480*/  FSETP.NEU.AND P1, PT, R49, RZ, PT ;  /* 0x000000ff3100720b */ /* 0x020fe20003f2d000 */
[----:B------:R-:W-:Y:S02]  /*0490*/  USEL UR6, URZ, 0xffffffff, UP0 ;  /* 0xffffffffff067887 */ /* 0x000fe40008000000 */
[----:B------:R-:W-:-:S10]  /*04a0*/  UISETP.NE.AND.EX UP2, UPT, UR9, URZ, UPT, UP2 ;  /* 0x000000ff0900728c */ /* 0x000fd4000bf45320 */
[----:B------:R-:W-:Y:S01]  /*04b0*/  VOTEU.ANY UP1, P1 ;  /* 0x0000000000ff7886 */ /* 0x000fe20000820100 */
[----:B------:R-:W-:-:S04]  /*04c0*/  @!UP2 USEL UR6, URZ, 0xffffffff, UP1 ;  /* 0xffffffffff06a887 */ /* 0x000fc80008800000 */
[----:B------:R-:W-:-:S04]  /*04d0*/  ULOP3.LUT UR6, UR6, 0x1, URZ, 0xc0, !UPT ;  /* 0x0000000106067892 */ /* 0x000fc8000f8ec0ff */
[----:B------:R-:W-:-:S11]  /*04e0*/  UISETP.NE.U32.AND UP5, UPT, UR6, 0x1, UPT ;  /* 0x000000010600788c */ /* 0x000fd6000bfa5070 */
.L_x_8:
[----:B------:R-:W1:Y:S01]  /*04f0*/  SHFL.IDX PT, R2, R102, RZ, 0x1f ;  /* 0x00001fff66027589 */ /* 0x000e6200000e0000 */
[----:B------:R-:W-:-:S04]  /*0500*/  UISETP.NE.AND UP1, UPT, UR10, 0x2, UPT ;  /* 0x000000020a00788c */ /* 0x000fc8000bf25270 */
[----:B------:R-:W-:Y:S02]  /*0510*/  UISETP.EQ.AND UP2, UPT, UR5, URZ, !UP1 ;  /* 0x000000ff0500728c */ /* 0x000fe4000cf42270 */
[----:B------:R-:W-:-:S04]  /*0520*/  USEL UR7, URZ, 0x1, UP1 ;  /* 0x00000001ff077887 */ /* 0x000fc80008800000 */
[----:B------:R-:W-:Y:S02]  /*0530*/  PLOP3.LUT P5, PT, P0, PT, UP2, 0x80, 0x8 ;  /* 0x000000000008781c */ /* 0x000fe400007af028 */
[----:B-1----:R-:W-:-:S13]  /*0540*/  ISETP.NE.AND P1, PT, R2, RZ, PT ;  /* 0x000000ff0200720c */ /* 0x002fda0003f25270 */
[----:B------:R-:W-:Y:S05]  /*0550*/  @P1 BRA `(.L_x_9) ;  /* 0x0000000000641947 */ /* 0x000fea0003800000 */
[----:B------:R-:W-:Y:S01]  /*0560*/  UMOV UR8, 0x400 ;  /* 0x0000040000087882 */ /* 0x000fe20000000000 */
[----:B------:R-:W-:Y:S01]  /*0570*/  UMOV UR6, 0x1 ;  /* 0x0000000100067882 */ /* 0x000fe20000000000 */
[----:B------:R-:W-:Y:S02]  /*0580*/  ULEA UR8, UR37, UR8, 0x18 ;  /* 0x0000000825087291 */ /* 0x000fe4000f8ec0ff */
[----:B------:R-:W-:-:S04]  /*0590*/  UIADD3 UR12, UPT, UPT, -UR6, 0x100000, URZ ;  /* 0x00100000060c7890 */ /* 0x000fc8000fffe1ff */
[----:B------:R-:W-:Y:S02]  /*05a0*/  USHF.L.U32 UR13, UR12, 0xb, URZ ;  /* 0x0000000b0c0d7899 */ /* 0x000fe400080006ff */
[----:B------:R-:W-:Y:S01]  /*05b0*/  USHF.L.U32 UR12, UR12, 0x1, URZ ;  /* 0x000000010c0c7899 */ /* 0x000fe200080006ff */
[----:B------:R-:W-:Y:S01]  /*05c0*/  ELECT P1, URZ, PT ;  /* 0x0000000000ff782f */ /* 0x000fe20003820000 */
[----:B------:R-:W1:Y:S10]  /*05d0*/  FENCE.VIEW.ASYNC.S ;  /* 0x00000000000073c6 */ /* 0x000e740000000000 */
[----:B-1----:R1:W2:Y:S01]  /*05e0*/  SYNCS.EXCH.64 URZ, [UR8], UR12 ;  /* 0x0000000c08ff75b2 */ /* 0x0022a20008000100 */
[----:B------:R1:W3:Y:S01]  /*05f0*/  SYNCS.EXCH.64 URZ, [UR8+0x40], UR12 ;  /* 0x0000400c08ff75b2 */ /* 0x0002e20008000100 */
[----:B------:R1:W4:Y:S01]  /*0600*/  SYNCS.EXCH.64 URZ, [UR8+0x8], UR12 ;  /* 0x0000080c08ff75b2 */ /* 0x0003220008000100 */
[----:B------:R1:W1:Y:S01]  /*0610*/  SYNCS.EXCH.64 URZ, [UR8+0x48], UR12 ;  /* 0x0000480c08ff75b2 */ /* 0x0002620008000100 */
        /* <DEDUP_REMOVED lines=12> */
[----:B------:R-:W-:Y:S01]  /*06e0*/  NOP ;  /* 0x0000000000007918 */ /* 0x000fe20000000000 */
.L_x_9:
[----:B------:R-:W2:Y:S01]  /*06f0*/  SHFL.IDX PT, R2, R102, RZ, 0x1f ;  /* 0x00001fff66027589 */ /* 0x000ea200000e0000 */
[----:B------:R-:W-:Y:S01]  /*0700*/  NOP ;  /* 0x0000000000007918 */ /* 0x000fe20000000000 */
[----:B--2---:R-:W-:-:S13]  /*0710*/  ISETP.NE.AND P1, PT, R2, 0x1, PT ;  /* 0x000000010200780c */ /* 0x004fda0003f25270 */
[----:B------:R-:W-:Y:S05]  /*0720*/  @P1 BRA `(.L_x_10) ;  /* 0x0000000000541947 */ /* 0x000fea0003800000 */
[----:B------:R-:W-:Y:S01]  /*0730*/  UMOV UR9, 0x400 ;  /* 0x0000040000097882 */ /* 0x000fe20000000000 */
[----:B-1----:R-:W-:Y:S01]  /*0740*/  UMOV UR8, 0x20 ;  /* 0x0000002000087882 */ /* 0x002fe20000000000 */
[----:B------:R-:W-:Y:S01]  /*0750*/  UMOV UR6, 0x80 ;  /* 0x0000008000067882 */ /* 0x000fe20000000000 */
[----:B------:R-:W-:Y:S02]  /*0760*/  ULEA UR9, UR37, UR9, 0x18 ;  /* 0x0000000925097291 */ /* 0x000fe4000f8ec0ff */
[----:B------:R-:W-:-:S04]  /*0770*/  UIADD3 UR12, UPT, UPT, -UR8, 0x100000, URZ ;  /* 0x00100000080c7890 */ /* 0x000fc8000fffe1ff */
[----:B------:R-:W-:Y:S02]  /*0780*/  USHF.L.U32 UR13, UR12, 0xb, URZ ;  /* 0x0000000b0c0d7899 */ /* 0x000fe400080006ff */
[----:B------:R-:W-:Y:S02]  /*0790*/  USHF.L.U32 UR12, UR12, 0x1, URZ ;  /* 0x000000010c0c7899 */ /* 0x000fe400080006ff */
[----:B------:R-:W-:-:S04]  /*07a0*/  UIADD3 UR14, UPT, UPT, -UR6, 0x100000, URZ ;  /* 0x00100000060e7890 */ /* 0x000fc8000fffe1ff */
[----:B------:R-:W-:Y:S02]  /*07b0*/  USHF.L.U32 UR15, UR14, 0xb, URZ ;  /* 0x0000000b0e0f7899 */ /* 0x000fe400080006ff */
[----:B------:R-:W-:Y:S01]  /*07c0*/  USHF.L.U32 UR14, UR14, 0x1, URZ ;  /* 0x000000010e0e7899 */ /* 0x000fe200080006ff */
[----:B------:R-:W-:Y:S01]  /*07d0*/  ELECT P1, URZ, PT ;  /* 0x0000000000ff782f */ /* 0x000fe20003820000 */
[----:B------:R-:W1:Y:S02]  /*07e0*/  FENCE.VIEW.ASYNC.S ;  /* 0x00000000000073c6 */ /* 0x000e640000000000 */
[----:B-1----:R2:W1:Y:S08]  /*07f0*/  SYNCS.EXCH.64 URZ, [UR9+0x80], UR12 ;  /* 0x0000800c09ff75b2 */ /* 0x0024700008000100 */
[----:B------:R2:W1:Y:S01]  /*0800*/  SYNCS.EXCH.64 URZ, [UR9+0xa0], UR14 ;  /* 0x0000a00e09ff75b2 */ /* 0x0004620008000100 */
[----:B------:R2:W1:Y:S01]  /*0810*/  SYNCS.EXCH.64 URZ, [UR9+0x88], UR12 ;  /* 0x0000880c09ff75b2 */ /* 0x0004620008000100 */
[----:B------:R2:W1:Y:S01]  /*0820*/  SYNCS.EXCH.64 URZ, [UR9+0xa8], UR14 ;  /* 0x0000a80e09ff75b2 */ /* 0x0004620008000100 */
[----:B------:R2:W1:Y:S01]  /*0830*/  SYNCS.EXCH.64 URZ, [UR9+0x90], UR12 ;  /* 0x0000900c09ff75b2 */ /* 0x0004620008000100 */
[----:B------:R2:W1:Y:S01]  /*0840*/  SYNCS.EXCH.64 URZ, [UR9+0xb0], UR14 ;  /* 0x0000b00e09ff75b2 */ /* 0x0004620008000100 */
[----:B------:R2:W1:Y:S01]  /*0850*/  SYNCS.EXCH.64 URZ, [UR9+0x98], UR12 ;  /* 0x0000980c09ff75b2 */ /* 0x0004620008000100 */
[----:B------:R2:W1:Y:S02]  /*0860*/  SYNCS.EXCH.64 URZ, [UR9+0xb8], UR14 ;  /* 0x0000b80e09ff75b2 */ /* 0x0004640008000100 */
[----:B--2---:R-:W-:Y:S01]  /*0870*/  NOP ;  /* 0x0000000000007918 */ /* 0x004fe20000000000 */
.L_x_10:
[----:B------:R-:W2:Y:S01]  /*0880*/  SHFL.IDX PT, R2, R102, RZ, 0x1f ;  /* 0x00001fff66027589 */ /* 0x000ea200000e0000 */
[----:B------:R-:W-:Y:S01]  /*0890*/  NOP ;  /* 0x0000000000007918 */ /* 0x000fe20000000000 */
[----:B--2---:R-:W-:-:S13]  /*08a0*/  ISETP.NE.AND P1, PT, R2, 0x3, PT ;  /* 0x000000030200780c */ /* 0x004fda0003f25270 */
[----:B------:R-:W-:Y:S05]  /*08b0*/  @P1 BRA `(.L_x_11) ;  /* 0x00000000002c1947 */ /* 0x000fea0003800000 */
[----:B-1----:R-:W-:Y:S01]  /*08c0*/  UMOV UR8, 0x400 ;  /* 0x0000040000087882 */ /* 0x002fe20000000000 */
[----:B------:R-:W-:Y:S01]  /*08d0*/  UMOV UR6, 0x20 ;  /* 0x0000002000067882 */ /* 0x000fe20000000000 */
[----:B------:R-:W-:Y:S02]  /*08e0*/  ULEA UR8, UR37, UR8, 0x18 ;  /* 0x0000000825087291 */ /* 0x000fe4000f8ec0ff */
[----:B------:R-:W-:-:S04]  /*08f0*/  UIADD3 UR12, UPT, UPT, -UR6, 0x100000, URZ ;  /* 0x00100000060c7890 */ /* 0x000fc8000fffe1ff */
[----:B------:R-:W-:Y:S02]  /*0900*/  USHF.L.U32 UR13, UR12, 0xb, URZ ;  /* 0x0000000b0c0d7899 */ /* 0x000fe400080006ff */
[----:B------:R-:W-:Y:S01]  /*0910*/  USHF.L.U32 UR12, UR12, 0x1, URZ ;  /* 0x000000010c0c7899 */ /* 0x000fe200080006ff */
[----:B------:R-:W-:Y:S01]  /*0920*/  ELECT P1, URZ, PT ;  /* 0x0000000000ff782f */ /* 0x000fe20003820000 */
[----:B------:R-:W1:Y:S10]  /*0930*/  FENCE.VIEW.ASYNC.S ;  /* 0x00000000000073c6 */ /* 0x000e740000000000 */
[----:B-1----:R2:W1:Y:S01]  /*0940*/  SYNCS.EXCH.64 URZ, [UR8+0xc0], UR12 ;  /* 0x0000c00c08ff75b2 */ /* 0x0024620008000100 */
[----:B------:R2:W1:Y:S02]  /*0950*/  SYNCS.EXCH.64 URZ, [UR8+0xc8], UR12 ;  /* 0x0000c80c08ff75b2 */ /* 0x0004640008000100 */
[----:B--2---:R-:W-:Y:S01]  /*0960*/  NOP ;  /* 0x0000000000007918 */ /* 0x004fe20000000000 */
.L_x_11:
[----:B------:R-:W2:Y:S01]  /*0970*/  SHFL.IDX PT, R2, R102, RZ, 0x1f ;  /* 0x00001fff66027589 */ /* 0x000ea200000e0000 */
[----:B------:R-:W-:Y:S01]  /*0980*/  NOP ;  /* 0x0000000000007918 */ /* 0x000fe20000000000 */
[----:B--2---:R-:W-:-:S13]  /*0990*/  ISETP.NE.AND P1, PT, R2, 0x4, PT ;  /* 0x000000040200780c */ /* 0x004fda0003f25270 */
[----:B------:R-:W-:Y:S05]  /*09a0*/  @P1 BRA `(.L_x_12) ;  /* 0x0000000000481947 */ /* 0x000fea0003800000 */
[----:B------:R-:W-:Y:S01]  /*09b0*/  UMOV UR9, 0x1e0 ;  /* 0x000001e000097882 */ /* 0x000fe20000000000 */
[----:B-1----:R-:W-:Y:S01]  /*09c0*/  UMOV UR8, 0x400 ;  /* 0x0000040000087882 */ /* 0x002fe20000000000 */
[----:B------:R-:W-:Y:S01]  /*09d0*/  USEL UR9, UR9, 0x1a0, UP5 ;  /* 0x000001a009097887 */ /* 0x000fe2000a800000 */
        /* <DEDUP_REMOVED lines=13> */
[----:B------:R2:W1:Y:S02]  /*0ab0*/  SYNCS.EXCH.64 URZ, [UR8+0xe8], UR14 ;  /* 0x0000e80e08ff75b2 */ /* 0x0004640008000100 */
[----:B--2---:R-:W-:Y:S01]  /*0ac0*/  NOP ;  /* 0x0000000000007918 */ /* 0x004fe20000000000 */
.L_x_12:
        /* <DEDUP_REMOVED lines=25> */
.L_x_13:
[----:B------:R-:W2:Y:S01]  /*0c60*/  SHFL.IDX PT, R2, R102, RZ, 0x1f ;  /* 0x00001fff66027589 */ /* 0x000ea200000e0000 */
[----:B------:R-:W-:Y:S01]  /*0c70*/  ISETP.NE.OR P0, PT, RZ, UR10, !P0 ;  /* 0x0000000aff007c0c */ /* 0x000fe2000c705670 */
        /* <DEDUP_REMOVED lines=12> */
[----:B------:R2:W1:Y:S01]  /*0d40*/  SYNCS.EXCH.64 URZ, [UR8+0x140], UR12 ;  /* 0x0001400c08ff75b2 */ /* 0x0004620008000100 */
[----:B------:R2:W1:Y:S01]  /*0d50*/  SYNCS.EXCH.64 URZ, [UR8+0x138], UR12 ;  /* 0x0001380c08ff75b2 */ /* 0x0004620008000100 */
[----:B------:R2:W1:Y:S02]  /*0d60*/  SYNCS.EXCH.64 URZ, [UR8+0x148], UR12 ;  /* 0x0001480c08ff75b2 */ /* 0x0004640008000100 */
[----:B--2---:R-:W-:Y:S01]  /*0d70*/  NOP ;  /* 0x0000000000007918 */ /* 0x004fe20000000000 */
.L_x_14:
[----:B------:R-:W-:Y:S01]  /*0d80*/  VOTEU.ALL UP1, P0 ;  /* 0x0000000000ff7886 */ /* 0x000fe20000020000 */
[----:B-1----:R-:W1:Y:S01]  /*0d90*/  LDCU UR8, c[0x0][0x36c] ;  /* 0x00006d80ff0877ac */ /* 0x002e620008000800 */
[----:B------:R-:W-:Y:S01]  /*0da0*/  NOP ;  /* 0x0000000000007918 */ /* 0x000fe20000000000 */
[----:B------:R-:W-:Y:S01]  /*0db0*/  LOP3.LUT R2, R0, 0x1f, RZ, 0xc0, !PT ;  /* 0x0000001f00027812 */ /* 0x000fe200078ec0ff */
[----:B------:R-:W-:Y:S01]  /*0dc0*/  UMOV UR12, 0x20 ;  /* 0x00000020000c7882 */ /* 0x000fe20000000000 */
[----:B------:R-:W-:Y:S01]  /*0dd0*/  @!UP1 UMOV UR6, 0x400 ;  /* 0x0000040000069882 */ /* 0x000fe20000000000 */
[----:B------:R-:W-:-:S04]  /*0de0*/  @!UP1 UIADD3 UR12, UPT, UPT, -UR12, 0x100000, URZ ;  /* 0x001000000c0c9890 */ /* 0x000fc8000fffe1ff */
[----:B------:R-:W-:Y:S02]  /*0df0*/  @!UP1 USHF.L.U32 UR13, UR12, 0xb, URZ ;  /* 0x0000000b0c0d9899 */ /* 0x000fe400080006ff */
[----:B------:R-:W-:Y:S02]  /*0e00*/  @!UP1 USHF.L.U32 UR12, UR12, 0x1, URZ ;  /* 0x000000010c0c9899 */ /* 0x000fe400080006ff */
[----:B------:R-:W-:Y:S01]  /*0e10*/  @!UP1 ULEA UR6, UR37, UR6, 0x18 ;  /* 0x0000000625069291 */ /* 0x000fe2000f8ec0ff */
[----:B------:R-:W-:Y:S01]  /*0e20*/  VOTEU.ALL UP1, P0 ;  /* 0x0000000000ff7886 */ /* 0x000fe20000020000 */
[----:B------:R-:W-:Y:S01]  /*0e30*/  UISETP.NE.AND UP4, UPT, UR10, URZ, UPT ;  /* 0x000000ff0a00728c */ /* 0x000fe2000bf85270 */
[----:B------:R-:W2:Y:S09]  /*0e40*/  FENCE.VIEW.ASYNC.S ;  /* 0x00000000000073c6 */ /* 0x000eb20000000000 */
[----:B--2---:R2:W2:Y:S01]  /*0e50*/  @!UP1 SYNCS.EXCH.64 URZ, [UR6+0x150], UR12 ;  /* 0x0001500c06ff95b2 */ /* 0x0044a20008000100 */
[----:B-1----:R-:W-:-:S09]  /*0e60*/  UISETP.EQ.U32.AND UP1, UPT, UR8, 0x1, UPT ;  /* 0x000000010800788c */ /* 0x002fd2000bf22070 */
[----:B------:R-:W-:Y:S05]  /*0e70*/  BRA.U !UP1, `(.L_x_15) ;  /* 0x0000000109087547 */ /* 0x000fea000b800000 */
[----:B--234-:R-:W-:Y:S01]  /*0e80*/  UCGABAR_ARV ;  /* 0x00000000000079c7 */ /* 0x01cfe20008000000 */
[----:B------:R-:W-:Y:S05]  /*0e90*/  BRA `(.L_x_16) ;  /* 0x0000000000047947 */ /* 0x000fea0003800000 */
.L_x_15:
[----:B--234-:R-:W-:Y:S01]  /*0ea0*/  NOP ;  /* 0x0000000000007918 */ /* 0x01cfe20000000000 */
.L_x_16:
[----:B------:R-:W1:Y:S01]  /*0eb0*/  S2R R4, SR_CTAID.Y ;  /* 0x0000000000047919 */ /* 0x000e620000002600 */
[----:B------:R-:W-:-:S05]  /*0ec0*/  CS2R.32 R97, SR_CgaSize ;  /* 0x0000000000617805 */ /* 0x000fca0000008a00 */
[----:B------:R-:W-:-:S05]  /*0ed0*/  IMAD R97, R97, -0xa0, RZ ;  /* 0xffffff6061617824 */ /* 0x000fca00078e02ff */
[----:B------:R-:W-:-:S14]  /*0ee0*/  R2UR UR6, R97 ;  /* 0x00000000610672ca */ /* 0x000fdc00000e0000 */
[----:B------:R-:W2:Y:S01]  /*0ef0*/  LDCU UR6, c[0x0][UR6+0x2b4] ;  /* 0x00005680060677ac */ /* 0x000ea20008000800 */
[----:B------:R-:W-:-:S05]  /*0f00*/  CS2R.32 R3, SR_CgaSize ;  /* 0x0000000000037805 */ /* 0x000fca0000008a00 */
[----:B------:R-:W-:-:S06]  /*0f10*/  IMAD R3, R3, -0xa0, RZ ;  /* 0xffffff6003037824 */ /* 0x000fcc00078e02ff */
[----:B------:R-:W3:Y:S01]  /*0f20*/  LDC R3, c[0x0][R3+0x2a4] ;  /* 0x0000a90003037b82 */ /* 0x000ee20000000800 */
[----:B------:R-:W-:Y:S01]  /*0f30*/  PRMT R13, RZ, 0x7610, R13 ;  /* 0x00007610ff0d7816 */ /* 0x000fe2000000000d */
[----:B------:R-:W4:Y:S01]  /*0f40*/  S2R R5, SR_CTAID.X ;  /* 0x0000000000057919 */ /* 0x000f220000002500 */
[----:B------:R-:W-:-:S05]  /*0f50*/  CS2R.32 R97, SR_CgaSize ;  /* 0x0000000000617805 */ /* 0x000fca0000008a00 */
[----:B------:R-:W-:-:S05]  /*0f60*/  IMAD R97, R97, -0xa0, RZ ;  /* 0xffffff6061617824 */ /* 0x000fca00078e02ff */
[----:B------:R-:W-:-:S14]  /*0f70*/  R2UR UR8, R97 ;  /* 0x00000000610872ca */ /* 0x000fdc00000e0000 */
[----:B------:R-:W3:Y:S01]  /*0f80*/  LDCU UR8, c[0x0][UR8+0x2b0] ;  /* 0x00005600080877ac */ /* 0x000ee20008000800 */
[----:B------:R-:W-:Y:S01]  /*0f90*/  PRMT R12, RZ, 0x7610, R12 ;  /* 0x00007610ff0c7816 */ /* 0x000fe2000000000c */
[----:B------:R-:W-:Y:S01]  /*0fa0*/  UISETP.NE.AND UP2, UPT, UR10, 0x2, UPT ;  /* 0x000000020a00788c */ /* 0x000fe2000bf45270 */
[----:B------:R-:W2:Y:S01]  /*0fb0*/  LDC R14, c[0x0][0xb24] ;  /* 0x0002c900ff0e7b82 */ /* 0x000ea20000000800 */
[----:B------:R-:W-:-:S05]  /*0fc0*/  CS2R.32 R6, SR_CgaSize ;  /* 0x0000000000067805 */ /* 0x000fca0000008a00 */
[----:B------:R-:W-:-:S06]  /*0fd0*/  IMAD R6, R6, -0xa0, RZ ;  /* 0xffffff6006067824 */ /* 0x000fcc00078e02ff */
[----:B------:R-:W3:Y:S08]  /*0fe0*/  LDC R6, c[0x0][R6+0x2a0] ;  /* 0x0000a80006067b82 */ /* 0x000ef00000000800 */
[----:B------:R-:W3:Y:S01]  /*0ff0*/  LDC R40, c[0x0][0xb24] ;  /* 0x0002c900ff287b82 */ /* 0x000ee20000000800 */
[----:B-1----:R-:W-:-:S07]  /*1000*/  I2FP.F32.U32 R96, R4 ;  /* 0x0000000400607245 */ /* 0x002fce0000201000 */
[----:B------:R-:W1:Y:S01]  /*1010*/  S2UR UR44, SR_CTAID.Z ;  /* 0x00000000002c79c3 */ /* 0x000e620000002700 */
[----:B--2---:R-:W-:Y:S02]  /*1020*/  ISETP.GE.AND P0, PT, R14, 0x1, PT ;  /* 0x000000010e00780c */ /* 0x004fe40003f06270 */
[----:B----4-:R-:W-:Y:S01]  /*1030*/  I2FP.F32.U32 R97, R5 ;  /* 0x0000000500617245 */ /* 0x010fe20000201000 */
[----:B------:R-:W-:Y:S01]  /*1040*/  FMUL R96, R96, UR6 ;  /* 0x0000000660607c20 */ /* 0x000fe20008400000 */
[----:B------:R-:W2:Y:S03]  /*1050*/  LDCU UR6, c[0x0][0xb30] ;  /* 0x00016600ff0677ac */ /* 0x000ea60008000800 */
[----:B---3--:R-:W-:Y:S02]  /*1060*/  FMUL R97, R97, UR8 ;  /* 0x0000000861617c20 */ /* 0x008fe40008400000 */
[----:B------:R-:W3:Y:S08]  /*1070*/  F2I.U32.TRUNC.NTZ R96, R96 ;  /* 0x0000006000607305 */ /* 0x000ef0000020f000 */
[----:B------:R-:W4:Y:S01]  /*1080*/  F2I.U32.TRUNC.NTZ R97, R97 ;  /* 0x0000006100617305 */ /* 0x000f22000020f000 */
[----:B--2---:R-:W-:Y:S01]  /*1090*/  UISETP.NE.AND UP3, UPT, UR6, 0x1, UPT ;  /* 0x000000010600788c */ /* 0x004fe2000bf65270 */
[----:B---3--:R-:W-:-:S05]  /*10a0*/  IADD3 R96, PT, PT, -R96, RZ, RZ ;  /* 0x000000ff60607210 */ /* 0x008fca0007ffe1ff */
[----:B------:R-:W-:Y:S02]  /*10b0*/  IMAD R96, R3, R96, R4 ;  /* 0x0000006003607224 */ /* 0x000fe400078e0204 */
[----:B------:R-:W-:Y:S02]  /*10c0*/  IMAD.MOV.U32 R3, RZ, RZ, R5 ;  /* 0x000000ffff037224 */ /* 0x000fe400078e0005 */
[----:B----4-:R-:W-:-:S04]  /*10d0*/  IMAD.MOV R97, RZ, RZ, -R97 ;  /* 0x000000ffff617224 */ /* 0x010fc800078e0a61 */
[----:B------:R-:W-:Y:S01]  /*10e0*/  IMAD R97, R6, R97, R5 ;  /* 0x0000006106617224 */ /* 0x000fe200078e0205 */
[----:B-1----:R-:W-:Y:S06]  /*10f0*/  BRA.U UP4, `(.L_x_17) ;  /* 0x0000000104287547 */ /* 0x002fec000b800000 */
[----:B------:R-:W-:Y:S01]  /*1100*/  ISETP.NE.AND P1, PT, R96, RZ, PT ;  /* 0x000000ff6000720c */ /* 0x000fe20003f25270 */
[----:B------:R-:W-:Y:S01]  /*1110*/  IMAD.MOV.U32 R6, RZ, RZ, 0x3 ;  /* 0x00000003ff067424 */ /* 0x000fe200078e00ff */
[C---:B------:R-:W-:Y:S02]  /*1120*/  LOP3.LUT R7, R97.reuse, 0xfffffffe, RZ, 0xc0, !PT ;  /* 0xfffffffe61077812 */ /* 0x040fe400078ec0ff */
[----:B------:R-:W-:Y:S02]  /*1130*/  ISETP.LT.U32.OR P1, PT, R97, 0x2, !P1 ;  /* 0x000000026100780c */ /* 0x000fe40004f21470 */
[----:B------:R-:W-:Y:S02]  /*1140*/  SHF.L.U32 R6, R6, R7, RZ ;  /* 0x0000000706067219 */ /* 0x000fe400000006ff */
[----:B------:R-:W-:Y:S02]  /*1150*/  SEL R9, RZ, 0x1, !P1 ;  /* 0x00000001ff097807 */ /* 0x000fe40004800000 */
[----:B------:R-:W-:-:S02]  /*1160*/  SEL R8, RZ, 0x2, !P1 ;  /* 0x00000002ff087807 */ /* 0x000fc40004800000 */
[----:B------:R-:W-:-:S03]  /*1170*/  PRMT R12, R6, 0x7610, R12 ;  /* 0x00007610060c7816 */ /* 0x000fc6000000000c */
[----:B------:R-:W-:-:S05]  /*1180*/  IMAD.IADD R8, R9, 0x1, R8 ;  /* 0x0000000109087824 */ /* 0x000fca00078e0208 */
[----:B------:R-:W-:Y:S02]  /*1190*/  PRMT R13, R8, 0x7610, R13 ;  /* 0x00007610080d7816 */ /* 0x000fe4000000000d */
.L_x_17:
[----:B------:R-:W-:Y:S05]  /*11a0*/  @!P0 BRA `(.L_x_18) ;  /* 0x0000000000b88947 */ /* 0x000fea0003800000 */
[----:B------:R-:W1:Y:S01]  /*11b0*/  LDC.64 R8, c[0x0][0xb18] ;  /* 0x0002c600ff087b82 */ /* 0x000e620000000a00 */
[----:B------:R-:W-:-:S07]  /*11c0*/  ISETP.NE.AND P0, PT, R14, 0x1, PT ;  /* 0x000000010e00780c */ /* 0x000fce0003f05270 */
[----:B------:R-:W2:Y:S08]  /*11d0*/  LDC R15, c[0x0][0xb0c] ;  /* 0x0002c300ff0f7b82 */ /* 0x000eb00000000800 */
[----:B------:R-:W3:Y:S08]  /*11e0*/  LDC R17, c[0x0][0x370] ;  /* 0x0000dc00ff117b82 */ /* 0x000ef00000000800 */
[----:B------:R-:W4:Y:S01]  /*11f0*/  LDC R16, c[0x0][0x374] ;  /* 0x0000dd00ff107b82 */ /* 0x000f220000000800 */
[----:B-1----:R-:W-:-:S07]  /*1200*/  ISETP.NE.AND P1, PT, R8, 0x1, PT ;  /* 0x000000010800780c */ /* 0x002fce0003f25270 */
[----:B------:R-:W3:Y:S01]  /*1210*/  LDC.64 R10, c[0x0][0xb10] ;  /* 0x0002c400ff0a7b82 */ /* 0x000ee20000000a00 */
[----:B--2---:R-:W-:-:S07]  /*1220*/  ISETP.NE.AND P2, PT, R15, 0x1, PT ;  /* 0x000000010f00780c */ /* 0x004fce0003f45270 */
[----:B------:R-:W1:Y:S08]  /*1230*/  LDC R3, c[0x0][0xb20] ;  /* 0x0002c800ff037b82 */ /* 0x000e700000000800 */
[----:B------:R-:W2:Y:S01]  /*1240*/  LDC.64 R6, c[0x0][0xb28] ;  /* 0x0002ca00ff067b82 */ /* 0x000ea20000000a00 */
[----:B----4-:R-:W-:-:S04]  /*1250*/  IMAD.HI.U32 R18, R16, R9, RZ ;  /* 0x0000000910127227 */ /* 0x010fc800078e00ff */
[----:B------:R-:W-:-:S04]  /*1260*/  IMAD.HI.U32 R9, R4, R9, RZ ;  /* 0x0000000904097227 */ /* 0x000fc800078e00ff */
[----:B---3--:R-:W-:-:S05]  /*1270*/  IMAD.HI.U32 R19, R17, R10, RZ ;  /* 0x0000000a11137227 */ /* 0x008fca00078e00ff */
[----:B------:R-:W-:Y:S01]  /*1280*/  @P2 SHF.R.U32.HI R17, RZ, R11, R19 ;  /* 0x0000000bff112219 */ /* 0x000fe20000011613 */
[C---:B------:R-:W-:Y:S01]  /*1290*/  IMAD.HI.U32 R19, R5.reuse, R10, RZ ;  /* 0x0000000a05137227 */ /* 0x040fe200078e00ff */
[-C--:B-1----:R-:W-:Y:S02]  /*12a0*/  @P1 SHF.R.U32.HI R16, RZ, R3.reuse, R18 ;  /* 0x00000003ff101219 */ /* 0x082fe40000011612 */
[----:B------:R-:W-:Y:S02]  /*12b0*/  SHF.R.U32.HI R9, RZ, R3, R9 ;  /* 0x00000003ff097219 */ /* 0x000fe40000011609 */
[----:B------:R-:W-:Y:S02]  /*12c0*/  SHF.R.U32.HI R19, RZ, R11, R19 ;  /* 0x0000000bff137219 */ /* 0x000fe40000011613 */
[----:B------:R-:W-:Y:S01]  /*12d0*/  SEL R9, R4, R9, !P1 ;  /* 0x0000000904097207 */ /* 0x000fe20004800000 */
[----:B--2---:R-:W-:Y:S01]  /*12e0*/  IMAD.HI.U32 R18, R16, R6, RZ ;  /* 0x0000000610127227 */ /* 0x004fe200078e00ff */
[----:B------:R-:W-:-:S03]  /*12f0*/  SEL R3, R5, R19, !P2 ;  /* 0x0000001305037207 */ /* 0x000fc60005000000 */
[----:B------:R-:W-:Y:S01]  /*1300*/  IMAD.HI.U32 R10, R17, R6, RZ ;  /* 0x00000006110a7227 */ /* 0x000fe200078e00ff */
[----:B------:R-:W-:-:S04]  /*1310*/  @P0 SHF.R.U32.HI R16, RZ, R7, R18 ;  /* 0x00000007ff100219 */ /* 0x000fc80000011612 */
[----:B------:R-:W-:Y:S01]  /*1320*/  @P0 SHF.R.U32.HI R17, RZ, R7, R10 ;  /* 0x00000007ff110219 */ /* 0x000fe2000001160a */
[----:B------:R-:W-:-:S04]  /*1330*/  IMAD R16, R16, R14, RZ ;  /* 0x0000000e10107224 */ /* 0x000fc800078e02ff */
[----:B------:R-:W-:Y:S01]  /*1340*/  IMAD R10, R17, R14, RZ ;  /* 0x0000000e110a7224 */ /* 0x000fe200078e02ff */
[----:B------:R-:W-:-:S04]  /*1350*/  ISETP.GE.AND P1, PT, R9, R16, PT ;  /* 0x000000100900720c */ /* 0x000fc80003f26270 */
[----:B------:R-:W-:Y:S01]  /*1360*/  ISETP.GE.OR P1, PT, R3, R10, P1 ;  /* 0x0000000a0300720c */ /* 0x000fe20000f26670 */
[----:B------:R-:W-:-:S05]  /*1370*/  IMAD.HI.U32 R10, R9, R6, RZ ;  /* 0x00000006090a7227 */ /* 0x000fca00078e00ff */
[----:B------:R-:W-:-:S04]  /*1380*/  SHF.R.U32.HI R10, RZ, R7, R10 ;  /* 0x00000007ff0a7219 */ /* 0x000fc8000001160a */
[----:B------:R-:W-:-:S03]  /*1390*/  SEL R10, R9, R10, !P0 ;  /* 0x0000000a090a7207 */ /* 0x000fc60004000000 */
[----:B------:R-:W-:Y:S01]  /*13a0*/  @!P1 IMAD.HI.U32 R11, R3, R6, RZ ;  /* 0x00000006030b9227 */ /* 0x000fe200078e00ff */
[----:B------:R-:W-:-:S04]  /*13b0*/  IADD3 R6, PT, PT, -R10, RZ, RZ ;  /* 0x000000ff0a067210 */ /* 0x000fc80007ffe1ff */
[----:B------:R-:W-:Y:S01]  /*13c0*/  @!P1 SHF.R.U32.HI R7, RZ, R7, R11 ;  /* 0x00000007ff079219 */ /* 0x000fe2000001160b */
[----:B------:R-:W-:Y:S01]  /*13d0*/  IMAD R6, R14, R6, R9 ;  /* 0x000000060e067224 */ /* 0x000fe200078e0209 */
[----:B------:R-:W-:Y:S02]  /*13e0*/  IADD3 R11, PT, PT, -R9, RZ, RZ ;  /* 0x000000ff090b7210 */ /* 0x000fe40007ffe1ff */
[----:B------:R-:W-:-:S03]  /*13f0*/  @!P1 SEL R7, R3, R7, !P0 ;  /* 0x0000000703079207 */ /* 0x000fc60004000000 */
[----:B------:R-:W-:Y:S02]  /*1400*/  IMAD R4, R8, R11, R4 ;  /* 0x0000000b08047224 */ /* 0x000fe400078e0204 */
[--C-:B------:R-:W-:Y:S02]  /*1410*/  @!P1 IMAD.IADD R10, R10, 0x1, -R7.reuse ;  /* 0x000000010a0a9824 */ /* 0x100fe400078e0a07 */
[----:B------:R-:W-:Y:S01]  /*1420*/  @!P1 IMAD R7, R6, R17, R7 ;  /* 0x0000001106079224 */ /* 0x000fe200078e0207 */
[----:B------:R-:W-:Y:S01]  /*1430*/  IADD3 R6, PT, PT, -R3, RZ, RZ ;  /* 0x000000ff03067210 */ /* 0x000fe20007ffe1ff */
[----:B------:R-:W-:Y:S02]  /*1440*/  @!P1 IMAD R9, R10, R14, R3 ;  /* 0x0000000e0a099224 */ /* 0x000fe400078e0203 */
[----:B------:R-:W-:Y:S02]  /*1450*/  @!P1 IMAD.MOV.U32 R3, RZ, RZ, R7 ;  /* 0x000000ffff039224 */ /* 0x000fe400078e0007 */
[----:B------:R-:W-:-:S02]  /*1460*/  IMAD R6, R15, R6, R5 ;  /* 0x000000060f067224 */ /* 0x000fc400078e0205 */
[----:B------:R-:W-:Y:S02]  /*1470*/  IMAD R4, R9, R8, R4 ;  /* 0x0000000809047224 */ /* 0x000fe400078e0204 */
[----:B------:R-:W-:Y:S02]  /*1480*/  IMAD R3, R3, R15, R6 ;  /* 0x0000000f03037224 */ /* 0x000fe400078e0206 */
.L_x_18:
[----:B------:R-:W-:Y:S05]  /*1490*/  BRA.U UP3, `(.L_x_19) ;  /* 0x0000000103407547 */ /* 0x000fea000b800000 */
[----:B------:R-:W1:Y:S08]  /*14a0*/  LDC.64 R8, c[0x0][0xb10] ;  /* 0x0002c400ff087b82 */ /* 0x000e700000000a00 */
[----:B------:R-:W2:Y:S08]  /*14b0*/  LDC.64 R6, c[0x0][0xb18] ;  /* 0x0002c600ff067b82 */ /* 0x000eb00000000a00 */
[----:B------:R-:W3:Y:S08]  /*14c0*/  LDC R10, c[0x0][0xb20] ;  /* 0x0002c800ff0a7b82 */ /* 0x000ef00000000800 */
[----:B------:R-:W4:Y:S01]  /*14d0*/  LDC R11, c[0x0][0xb0c] ;  /* 0x0002c300ff0b7b82 */ /* 0x000f220000000800 */
[----:B-1----:R-:W-:-:S05]  /*14e0*/  IMAD.HI.U32 R8, R3, R8, RZ ;  /* 0x0000000803087227 */ /* 0x002fca00078e00ff */
[----:B------:R-:W-:Y:S01]  /*14f0*/  SHF.R.U32.HI R8, RZ, R9, R8 ;  /* 0x00000009ff087219 */ /* 0x000fe20000011608 */
[----:B--2---:R-:W-:Y:S01]  /*1500*/  IMAD.HI.U32 R7, R4, R7, RZ ;  /* 0x0000000704077227 */ /* 0x004fe200078e00ff */
[----:B------:R-:W-:-:S04]  /*1510*/  ISETP.NE.AND P0, PT, R6, 0x1, PT ;  /* 0x000000010600780c */ /* 0x000fc80003f05270 */
[----:B---3--:R-:W-:-:S04]  /*1520*/  SHF.R.U32.HI R7, RZ, R10, R7 ;  /* 0x0000000aff077219 */ /* 0x008fc80000011607 */
[----:B------:R-:W-:Y:S02]  /*1530*/  SEL R7, R4, R7, !P0 ;  /* 0x0000000704077207 */ /* 0x000fe40004000000 */
[----:B----4-:R-:W-:-:S04]  /*1540*/  ISETP.NE.AND P1, PT, R11, 0x1, PT ;  /* 0x000000010b00780c */ /* 0x010fc80003f25270 */
[----:B------:R-:W-:-:S05]  /*1550*/  SEL R9, R3, R8, !P1 ;  /* 0x0000000803097207 */ /* 0x000fca0004800000 */
[----:B------:R-:W-:Y:S02]  /*1560*/  IMAD.IADD R8, R7, 0x1, -R9 ;  /* 0x0000000107087824 */ /* 0x000fe400078e0a09 */
[----:B------:R-:W-:Y:S02]  /*1570*/  IMAD.IADD R7, R9, 0x1, -R7 ;  /* 0x0000000109077824 */ /* 0x000fe400078e0a07 */
[----:B------:R-:W-:Y:S02]  /*1580*/  IMAD R3, R8, R11, R3 ;  /* 0x0000000b08037224 */ /* 0x000fe400078e0203 */
[----:B------:R-:W-:Y:S02]  /*1590*/  IMAD R4, R7, R6, R4 ;  /* 0x0000000607047224 */ /* 0x000fe400078e0204 */
.L_x_19:
[----:B------:R-:W-:Y:S05]  /*15a0*/  BRA.U !UP1, `(.L_x_20) ;  /* 0x00000001090c7547 */ /* 0x000fea000b800000 */
[----:B------:R-:W-:Y:S01]  /*15b0*/  UCGABAR_WAIT ;  /* 0x0000000000007dc7 */ /* 0x000fe20008000000 */
[----:B------:R-:W-:Y:S01]  /*15c0*/  CCTL.IVALL ;  /* 0x00000000ff00798f */ /* 0x000fe20002000000 */
[----:B------:R-:W-:Y:S05]  /*15d0*/  BRA `(.L_x_21) ;  /* 0x0000000000047947 */ /* 0x000fea0003800000 */
.L_x_20:
[----:B------:R-:W-:Y:S06]  /*15e0*/  BAR.SYNC.DEFER_BLOCKING 0x0 ;  /* 0x0000000000007b1d */ /* 0x000fec0000010000 */
.L_x_21:
[----:B------:R-:W-:Y:S05]  /*15f0*/  BRA.U UP2, `(.L_x_22) ;  /* 0x0000001502447547 */ /* 0x000fea000b800000 */
[----:B------:R-:W1:Y:S01]  /*1600*/  LDCU UR15, c[0x0][0x38c] ;  /* 0x00007180ff0f77ac */ /* 0x000e620008000800 */
[----:B------:R-:W2:Y:S01]  /*1610*/  LDC R8, c[0x0][0x370] ;  /* 0x0000dc00ff087b82 */ /* 0x000ea20000000800 */
[C---:B------:R-:W-:Y:S01]  /*1620*/  IMAD.SHL.U32 R17, R5.reuse, 0x40, RZ ;  /* 0x0000004005117824 */ /* 0x040fe200078e00ff */
[----:B------:R-:W-:Y:S01]  /*1630*/  PLOP3.LUT P1, PT, PT, PT, UP5, 0x80, 0x8 ;  /* 0x000000000008781c */ /* 0x000fe20003f2f058 */
[----:B------:R-:W-:Y:S01]  /*1640*/  UISETP.NE.AND UP1, UPT, UR10, URZ, UPT ;  /* 0x000000ff0a00728c */ /* 0x000fe2000bf25270 */
[----:B------:R-:W-:Y:S01]  /*1650*/  ISETP.NE.AND P4, PT, R2, RZ, P5 ;  /* 0x000000ff0200720c */ /* 0x000fe20002f85270 */
[----:B------:R-:W-:Y:S01]  /*1660*/  IMAD.SHL.U32 R16, R5, 0x80, RZ ;  /* 0x0000008005107824 */ /* 0x000fe200078e00ff */
[----:B------:R-:W-:Y:S01]  /*1670*/  PLOP3.LUT P1, PT, P1, PT, PT, 0x8, 0x80 ;  /* 0x000000000080781c */ /* 0x000fe20000f2e170 */
[----:B------:R-:W-:Y:S01]  /*1680*/  IMAD.MOV.U32 R15, RZ, RZ, 0x1 ;  /* 0x00000001ff0f7424 */ /* 0x000fe200078e00ff */
[----:B------:R-:W3:Y:S01]  /*1690*/  LDC R0, c[0x0][0x374] ;  /* 0x0000dd00ff007b82 */ /* 0x000ee20000000800 */
[----:B------:R-:W-:Y:S01]  /*16a0*/  IMAD.MOV.U32 R14, RZ, RZ, RZ ;  /* 0x000000ffff0e7224 */ /* 0x000fe200078e00ff */
[----:B------:R-:W-:Y:S01]  /*16b0*/  CS2R R12, SRZ ;  /* 0x00000000000c7805 */ /* 0x000fe2000001ff00 */
[----:B------:R-:W-:Y:S01]  /*16c0*/  IMAD.MOV.U32 R11, RZ, RZ, 0x1 ;  /* 0x00000001ff0b7424 */ /* 0x000fe200078e00ff */
[----:B------:R-:W-:Y:S01]  /*16d0*/  LOP3.LUT R17, R17, 0x40, RZ, 0xc0, !PT ;  /* 0x0000004011117812 */ /* 0x000fe200078ec0ff */
[----:B------:R-:W4:Y:S01]  /*16e0*/  LDCU.64 UR24, c[0x0][0x348] ;  /* 0x00006900ff1877ac */ /* 0x000f220008000a00 */
[----:B-1----:R-:W-:-:S02]  /*16f0*/  UIADD3 UR4, UPT, UPT, UR15, 0x3f, URZ ;  /* 0x0000003f0f047890 */ /* 0x002fc4000fffe0ff */
[----:B------:R-:W-:Y:S02]  /*1700*/  USEL UR7, UR7, 0x2, UP1 ;  /* 0x0000000207077887 */ /* 0x000fe40008800000 */
[----:B------:R-:W-:Y:S01]  /*1710*/  USHF.R.S32.HI UR22, URZ, 0x1f, UR4 ;  /* 0x0000001fff167899 */ /* 0x000fe20008011404 */
[----:B------:R-:W-:-:S03]  /*1720*/  UMOV UR13, URZ ;  /* 0x000000ff000d7c82 */ /* 0x000fc60008000000 */
[----:B------:R-:W-:Y:S02]  /*1730*/  ULEA.HI UR22, UR22, UR4, URZ, 0x6 ;  /* 0x0000000416167291 */ /* 0x000fe4000f8f30ff */
[----:B------:R-:W-:Y:S02]  /*1740*/  UIADD3 UR4, UPT, UPT, UR15, -0x1, URZ ;  /* 0xffffffff0f047890 */ /* 0x000fe4000fffe0ff */
[----:B------:R-:W-:Y:S02]  /*1750*/  USHF.R.S32.HI UR22, URZ, 0x6, UR22 ;  /* 0x00000006ff167899 */ /* 0x000fe40008011416 */
[----:B------:R-:W-:Y:S02]  /*1760*/  UISETP.GE.U32.AND UP2, UPT, UR4, -0x7f, UPT ;  /* 0xffffff810400788c */ /* 0x000fe4000bf46070 */
[----:B------:R-:W-:Y:S02]  /*1770*/  UISETP.LT.U32.AND UP0, UPT, UR22, 0x8, UPT ;  /* 0x000000081600788c */ /* 0x000fe4000bf01070 */
[----:B------:R-:W-:-:S02]  /*1780*/  UIADD3 UR15, UPT, UPT, UR15, 0x7e, URZ ;  /* 0x0000007e0f0f7890 */ /* 0x000fc4000fffe0ff */
[----:B------:R-:W-:-:S04]  /*1790*/  USEL UR21, UR22, 0x8, UP0 ;  /* 0x0000000816157887 */ /* 0x000fc80008000000 */
[----:B------:R-:W-:Y:S02]  /*17a0*/  UIADD3 UR6, UPT, UPT, UR21, -0x1, URZ ;  /* 0xffffffff15067890 */ /* 0x000fe4000fffe0ff */
[----:B------:R-:W-:Y:S02]  /*17b0*/  @UP2 UIADD3 UR6, UPT, UPT, UR21, URZ, URZ ;  /* 0x000000ff15062290 */ /* 0x000fe4000fffe0ff */
[----:B------:R-:W-:Y:S02]  /*17c0*/  UIADD3 UR14, UPT, UPT, UR22, -UR21, URZ ;  /* 0x80000015160e7290 */ /* 0x000fe4000fffe0ff */
[----:B------:R-:W-:Y:S02]  /*17d0*/  UIADD3 UR5, UPT, UPT, UR6, 0x1, URZ ;  /* 0x0000000106057890 */ /* 0x000fe4000fffe0ff */
[----:B--2-4-:R-:W-:-:S12]  /*17e0*/  UIADD3 UR6, UPT, UPT, -UR6, URZ, URZ ;  /* 0x000000ff06067290 */ /* 0x014fd8000fffe1ff */
.L_x_42:
[----:B------:R-:W-:Y:S01]  /*17f0*/  UISETP.NE.AND UP0, UPT, UR37, URZ, UPT ;  /* 0x000000ff2500728c */ /* 0x000fe2000bf05270 */
[----:B------:R-:W1:Y:S08]  /*1800*/  S2UR UR37, SR_CgaCtaId ;  /* 0x00000000002579c3 */ /* 0x000e700000008800 */
[----:B------:R-:W-:Y:S05]  /*1810*/  BRA.U UP0, `(.L_x_23) ;  /* 0x0000000100347547 */ /* 0x000fea000b800000 */
[----:B------:R-:W2:Y:S01]  /*1820*/  S2R R2, SR_CgaCtaId ;  /* 0x0000000000027919 */ /* 0x000ea20000008800 */
[----:B------:R-:W-:-:S04]  /*1830*/  MOV R5, 0x400 ;  /* 0x0000040000057802 */ /* 0x000fc80000000f00 */
[----:B--2---:R-:W-:Y:S02]  /*1840*/  LEA R2, R2, R5, 0x18 ;  /* 0x0000000502027211 */ /* 0x004fe400078ec0ff */
[----:B------:R-:W-:-:S03]  /*1850*/  SHF.L.U32 R5, R11, 0x1f, RZ ;  /* 0x0000001f0b057819 */ /* 0x000fc600000006ff */
[----:B------:R-:W-:-:S04]  /*1860*/  IMAD R2, R12, 0x8, R2 ;  /* 0x000000080c027824 */ /* 0x000fc800078e0202 */
[----:B------:R-:W2:Y:S02]  /*1870*/  SYNCS.PHASECHK.TRANS64.TRYWAIT P0, [R2+URZ+0x140], R5 ;  /* 0x00014005020075a7 */ /* 0x000ea400080011ff */
[----:B--2---:R-:W-:Y:S05]  /*1880*/  @!P0 BRA `(.L_x_24) ;  /* 0x0000008000148947 */ /* 0x004fea0003800000 */
.L_x_154:
[----:B------:R-:W-:Y:S01]  /*1890*/  VIADD R12, R12, 0x1 ;  /* 0x000000010c0c7836 */ /* 0x000fe20000000000 */
[----:B------:R2:W-:Y:S04]  /*18a0*/  SYNCS.ARRIVE.TRANS64.A1T0 RZ, [R2+URZ+0x130], RZ ;  /* 0x000130ff02ff79a7 */ /* 0x0005e800081000ff */
[----:B------:R-:W-:-:S04]  /*18b0*/  ISETP.NE.AND P0, PT, R12, 0x2, PT ;  /* 0x000000020c00780c */ /* 0x000fc80003f05270 */
[----:B------:R-:W-:Y:S02]  /*18c0*/  SEL R12, R12, RZ, P0 ;  /* 0x000000ff0c0c7207 */ /* 0x000fe40000000000 */
[----:B--2---:R-:W-:-:S04]  /*18d0*/  SEL R2, RZ, 0x1, P0 ;  /* 0x00000001ff027807 */ /* 0x004fc80000000000 */
[----:B------:R-:W-:-:S07]  /*18e0*/  LOP3.LUT R11, R11, R2, RZ, 0x3c, !PT ;  /* 0x000000020b0b7212 */ /* 0x000fce00078e3cff */
.L_x_23:
[----:B------:R-:W-:Y:S01]  /*18f0*/  UMOV UR4, 0x400 ;  /* 0x0000040000047882 */ /* 0x000fe20000000000 */
[----:B------:R-:W-:Y:S01]  /*1900*/  SHF.L.U32 R2, R15, 0x1f, RZ ;  /* 0x0000001f0f027819 */ /* 0x000fe200000006ff */
[----:B-1----:R-:W-:Y:S01]  /*1910*/  ULEA UR4, UR37, UR4, 0x18 ;  /* 0x0000000425047291 */ /* 0x002fe2000f8ec0ff */
[----:B------:R-:W-:Y:S01]  /*1920*/  R2UR UR43, R16 ;  /* 0x00000000102b72ca */ /* 0x000fe200000e0000 */
[----:B------:R-:W-:Y:S01]  /*1930*/  UISETP.GE.U32.AND UP0, UPT, UR15, 0x7f, UPT ;  /* 0x0000007f0f00788c */ /* 0x000fe2000bf06070 */
[----:B------:R-:W-:Y:S01]  /*1940*/  R2UR UR11, R17 ;  /* 0x00000000110b72ca */ /* 0x000fe200000e0000 */
[----:B------:R-:W-:Y:S01]  /*1950*/  ULEA UR8, UR13, UR4, 0x3 ;  /* 0x000000040d087291 */ /* 0x000fe2000f8e18ff */
[----:B------:R-:W-:-:S08]  /*1960*/  UMOV UR23, URZ ;  /* 0x000000ff00177c82 */ /* 0x000fd00008000000 */
[----:B------:R1:W2:Y:S01]  /*1970*/  SYNCS.PHASECHK.TRANS64.TRYWAIT P0, [UR8+0x40], R2 ;  /* 0x00004002ff0075a7 */ /* 0x0002a20008001108 */
[----:B------:R-:W-:-:S13]  /*1980*/  R2UR UR8, R4 ;  /* 0x00000000040872ca */ /* 0x000fda00000e0000 */
[----:B------:R-:W-:Y:S01]  /*1990*/  ULEA UR11, UR8, UR11, 0x7 ;  /* 0x0000000b080b7291 */ /* 0x000fe2000f8e38ff */
[----:B-1----:R-:W-:-:S05]  /*19a0*/  LEA.HI R2, R3, R3, RZ, 0x1 ;  /* 0x0000000303027211 */ /* 0x002fca00078f08ff */
[----:B------:R-:W-:-:S05]  /*19b0*/  IMAD.SHL.U32 R2, R2, 0x80, RZ ;  /* 0x0000008002027824 */ /* 0x000fca00078e00ff */
[----:B------:R-:W-:-:S04]  /*19c0*/  LOP3.LUT R2, R2, 0xffffff00, RZ, 0xc0, !PT ;  /* 0xffffff0002027812 */ /* 0x000fc800078ec0ff */
[----:B------:R-:W-:-:S13]  /*19d0*/  R2UR UR9, R2 ;  /* 0x00000000020972ca */ /* 0x000fda00000e0000 */
[----:B------:R-:W-:Y:S01]  /*19e0*/  ULOP3.LUT UR43, UR9, 0x80, UR43, 0xf8, !UPT ;  /* 0x00000080092b7892 */ /* 0x000fe2000f8ef82b */
[----:B------:R-:W-:Y:S11]  /*19f0*/  BRA.U !UP0, `(.L_x_25) ;  /* 0x0000000108c07547 */ /* 0x000ff6000b800000 */
[----:B------:R-:W-:Y:S01]  /*1a00*/  UMOV UR16, UR6 ;  /* 0x0000000600107c82 */ /* 0x000fe20008000000 */
[----:B------:R-:W-:Y:S01]  /*1a10*/  UMOV UR17, UR13 ;  /* 0x0000000d00117c82 */ /* 0x000fe20008000000 */
[----:B------:R-:W-:-:S05]  /*1a20*/  UMOV UR42, URZ ;  /* 0x000000ff002a7c82 */ /* 0x000fca0008000000 */
.L_x_31:
[----:B------:R-:W-:Y:S01]  /*1a30*/  ULEA UR41, UR17, UR4, 0x3 ;  /* 0x0000000411297291 */ /* 0x000fe2000f8e18ff */
[----:B------:R-:W-:Y:S01]  /*1a40*/  @P5 MOV R3, 0xc000 ;  /* 0x0000c00000035802 */ /* 0x000fe20000000f00 */
[----:B-12-4-:R-:W-:Y:S10]  /*1a50*/  @P0 BRA `(.L_x_26) ;  /* 0x00000000000c0947 */ /* 0x016ff40003800000 */
[----:B------:R-:W-:-:S04]  /*1a60*/  SHF.L.U32 R4, R15, 0x1f, RZ ;  /* 0x0000001f0f047819 */ /* 0x000fc800000006ff */
[----:B------:R-:W1:Y:S02]  /*1a70*/  SYNCS.PHASECHK.TRANS64.TRYWAIT P0, [UR41+0x40], R4 ;  /* 0x00004004ff0075a7 */ /* 0x000e640008001129 */
[----:B-1----:R-:W-:Y:S05]  /*1a80*/  @!P0 BRA `(.L_x_27) ;  /* 0x0000007c00a88947 */ /* 0x002fea0003800000 */
.L_x_26:
[----:B------:R2:W-:Y:S01]  /*1a90*/  @P5 SYNCS.ARRIVE.TRANS64 RZ, [UR41], R3 ;  /* 0x00000003ffff59a7 */ /* 0x0005e20008000029 */
[----:B------:R-:W-:Y:S02]  /*1aa0*/  ULOP3.LUT UR8, UR7, 0x2, URZ, 0xfc, !UPT ;  /* 0x0000000207087892 */ /* 0x000fe4000f8efcff */
[----:B------:R-:W-:Y:S02]  /*1ab0*/  UIADD3 UR16, UPT, UPT, UR16, 0x1, URZ ;  /* 0x0000000110107890 */ /* 0x000fe4000fffe0ff */
[----:B------:R-:W-:Y:S02]  /*1ac0*/  UISETP.NE.AND UP0, UPT, UR8, 0x2, UPT ;  /* 0x000000020800788c */ /* 0x000fe4000bf05270 */
[----:B------:R-:W-:-:S07]  /*1ad0*/  UISETP.NE.AND UP2, UPT, UR16, 0x1, UPT ;  /* 0x000000011000788c */ /* 0x000fce000bf45270 */
[----:B------:R-:W-:Y:S05]  /*1ae0*/  BRA.U UP0, `(.L_x_28) ;  /* 0x0000000100047547 */ /* 0x000fea000b800000 */
[----:B------:R-:W-:Y:S05]  /*1af0*/  BPT.TRAP 0x1 ;  /* 0x000000040000795c */ /* 0x000fea0000300000 */
.L_x_28:
[----:B------:R-:W-:Y:S04]  /*1b00*/  BSSY.RECONVERGENT B0, `(.L_x_29) ;  /* 0x0000003000007945 */ /* 0x000fe80003800200 */
[----:B------:R-:W-:Y:S05]  /*1b10*/  @!P4 BRA `(.L_x_30) ;  /* 0x000000000004c947 */ /* 0x000fea0003800000 */
[----:B------:R-:W-:Y:S05]  /*1b20*/  BPT.TRAP 0x1 ;  /* 0x000000040000795c */ /* 0x000fea0000300000 */
.L_x_30:
[----:B------:R-:W-:Y:S05]  /*1b30*/  BSYNC.RECONVERGENT B0 ;  /* 0x0000000000007941 */ /* 0x000fea0003800200 */
.L_x_29:
[----:B------:R-:W-:Y:S02]  /*1b40*/  UIADD3 UR13, UPT, UPT, UR17, 0x1, URZ ;  /* 0x00000001110d7890 */ /* 0x000fe4000fffe0ff */
[----:B------:R-:W-:Y:S02]  /*1b50*/  ULEA UR40, UR17, UR4, 0xe ;  /* 0x0000000411287291 */ /* 0x000fe4000f8e70ff */
[----:B------:R-:W-:Y:S02]  /*1b60*/  UISETP.NE.AND UP0, UPT, UR13, 0x8, UPT ;  /* 0x000000080d00788c */ /* 0x000fe4000bf05270 */
[----:B------:R-:W-:Y:S02]  /*1b70*/  UIADD3 UR28, UP1, UPT, UR24, 0x80, URZ ;  /* 0x00000080181c7890 */ /* 0x000fe4000ff3e0ff */
[----:B------:R-:W-:Y:S02]  /*1b80*/  USEL UR9, URZ, 0x1, UP0 ;  /* 0x00000001ff097887 */ /* 0x000fe40008000000 */
[----:B------:R-:W-:-:S02]  /*1b90*/  USEL UR13, UR13, URZ, UP0 ;  /* 0x000000ff0d0d7287 */ /* 0x000fc40008000000 */
[----:B------:R-:W-:Y:S02]  /*1ba0*/  UIADD3 UR26, UP0, UPT, UR24, 0x180, URZ ;  /* 0x00000180181a7890 */ /* 0x000fe4000ff1e0ff */
[----:B------:R-:W-:Y:S01]  /*1bb0*/  ULEA UR8, UR13, UR4, 0x3 ;  /* 0x000000040d087291 */ /* 0x000fe2000f8e18ff */
[----:B------:R-:W-:Y:S01]  /*1bc0*/  LOP3.LUT R15, R15, UR9, RZ, 0x3c, !PT ;  /* 0x000000090f0f7c12 */ /* 0x000fe2000f8e3cff */
[----:B------:R-:W-:Y:S02]  /*1bd0*/  ULOP3.LUT UR41, UR41, 0xfefffff8, URZ, 0xc0, !UPT ;  /* 0xfefffff829297892 */ /* 0x000fe4000f8ec0ff */
[----:B------:R-:W-:Y:S01]  /*1be0*/  UIADD3.X UR29, UPT, UPT, URZ, UR25, URZ, UP1, !UPT ;  /* 0x00000019ff1d7290 */ /* 0x000fe20008ffe4ff */
[----:B-1----:R-:W-:Y:S01]  /*1bf0*/  SHF.L.U32 R2, R15, 0x1f, RZ ;  /* 0x0000001f0f027819 */ /* 0x002fe200000006ff */
[----:B------:R-:W-:Y:S02]  /*1c00*/  UIADD3 UR40, UPT, UPT, UR40, 0x8400, URZ ;  /* 0x0000840028287890 */ /* 0x000fe4000fffe0ff */
[----:B------:R-:W-:Y:S01]  /*1c10*/  UIADD3.X UR27, UPT, UPT, URZ, UR25, URZ, UP0, !UPT ;  /* 0x00000019ff1b7290 */ /* 0x000fe200087fe4ff */
[----:B------:R1:W4:Y:S01]  /*1c20*/  SYNCS.PHASECHK.TRANS64.TRYWAIT P0, [UR8+0x40], R2 ;  /* 0x00004002ff0075a7 */ /* 0x0003220008001108 */
[----:B------:R-:W-:Y:S01]  /*1c30*/  ULEA UR8, UR17, UR4, 0xd ;  /* 0x0000000411087291 */ /* 0x000fe2000f8e68ff */
[----:B------:R-:W-:Y:S01]  /*1c40*/  UMOV UR18, 0x0 ;  /* 0x0000000000127882 */ /* 0x000fe20000000000 */
[----:B------:R-:W-:-:S02]  /*1c50*/  UMOV UR19, 0x10000000 ;  /* 0x1000000000137882 */ /* 0x000fc40000000000 */
[----:B------:R-:W-:Y:S01]  /*1c60*/  UIADD3 UR8, UPT, UPT, UR8, 0x28400, URZ ;  /* 0x0002840008087890 */ /* 0x000fe2000fffe0ff */
[----:B------:R2:W-:Y:S01]  /*1c70*/  UTMALDG.3D.2CTA [UR40], [UR28], desc[UR18] ;  /* 0x000012281c0075b4 */ /* 0x0005e20008211000 */
[----:B------:R-:W-:Y:S01]  /*1c80*/  UMOV UR10, UR42 ;  /* 0x0000002a000a7c82 */ /* 0x000fe20008000000 */
[----:B------:R-:W-:Y:S01]  /*1c90*/  UMOV UR12, UR44 ;  /* 0x0000002c000c7c82 */ /* 0x000fe20008000000 */
[----:B------:R-:W-:Y:S01]  /*1ca0*/  UMOV UR9, UR41 ;  /* 0x0000002900097c82 */ /* 0x000fe20008000000 */
[----:B------:R-:W-:Y:S01]  /*1cb0*/  UMOV UR23, UR5 ;  /* 0x0000000500177c82 */ /* 0x000fe20008000000 */
[----:B------:R-:W-:-:S03]  /*1cc0*/  UMOV UR17, UR13 ;  /* 0x0000000d00117c82 */ /* 0x000fc60008000000 */
[----:B------:R1:W-:Y:S01]  /*1cd0*/  UTMALDG.3D.2CTA [UR8], [UR26], desc[UR18] ;  /* 0x000012081a0075b4 */ /* 0x0003e20008211000 */
[----:B--2---:R-:W-:Y:S01]  /*1ce0*/  UIADD3 UR42, UPT, UPT, UR42, 0x40, URZ ;  /* 0x000000402a2a7890 */ /* 0x004fe2000fffe0ff */
[----:B------:R-:W-:Y:S11]  /*1cf0*/  BRA.U UP2, `(.L_x_31) ;  /* 0xfffffffd024c7547 */ /* 0x000ff6000b83ffff */
.L_x_25:
[----:B-1----:R-:W-:Y:S01]  /*1d00*/  ULEA UR8, UR13, UR4, 0x3 ;  /* 0x000000040d087291 */ /* 0x002fe2000f8e18ff */
[----:B------:R-:W-:Y:S01]  /*1d10*/  SHF.L.U32 R2, R15, 0x1f, RZ ;  /* 0x0000001f0f027819 */ /* 0x000fe200000006ff */
[----:B------:R-:W-:Y:S01]  /*1d20*/  @!P1 SYNCS.ARRIVE.TRANS64.A1T0 RZ, [UR4+0xc8], RZ ;  /* 0x0000c8ffffff99a7 */ /* 0x000fe20008100004 */
[----:B------:R-:W-:-:S06]  /*1d30*/  UISETP.GT.AND UP0, UPT, UR22, UR21, UPT ;  /* 0x000000151600728c */ /* 0x000fcc000bf04270 */
[----:B--2-4-:R1:W2:Y:S03]  /*1d40*/  SYNCS.PHASECHK.TRANS64.TRYWAIT P0, [UR8+0x40], R2 ;  /* 0x00004002ff0075a7 */ /* 0x0142a60008001108 */
[----:B------:R-:W-:Y:S05]  /*1d50*/  BRA.U !UP0, `(.L_x_32) ;  /* 0x0000000108c07547 */ /* 0x000fea000b800000 */
[----:B------:R-:W-:Y:S01]  /*1d60*/  UIADD3 UR26, UPT, UPT, UR14, UR23, URZ ;  /* 0x000000170e1a7290 */ /* 0x000fe2000fffe0ff */
[----:B------:R-:W-:-:S11]  /*1d70*/  UMOV UR27, UR13 ;  /* 0x0000000d001b7c82 */ /* 0x000fd60008000000 */
.L_x_38:
[----:B------:R-:W-:Y:S01]  /*1d80*/  ULEA UR17, UR27, UR4, 0x3 ;  /* 0x000000041b117291 */ /* 0x000fe2000f8e18ff */
[----:B--2---:R-:W-:Y:S01]  /*1d90*/  @P5 MOV R3, 0xc000 ;  /* 0x0000c00000035802 */ /* 0x004fe20000000f00 */
[----:B-12---:R-:W-:Y:S10]  /*1da0*/  @P0 BRA `(.L_x_33) ;  /* 0x00000000000c0947 */ /* 0x006ff40003800000 */
[----:B------:R-:W-:-:S04]  /*1db0*/  SHF.L.U32 R4, R15, 0x1f, RZ ;  /* 0x0000001f0f047819 */ /* 0x000fc800000006ff */
[----:B------:R-:W2:Y:S02]  /*1dc0*/  SYNCS.PHASECHK.TRANS64.TRYWAIT P0, [UR17+0x40], R4 ;  /* 0x00004004ff0075a7 */ /* 0x000ea40008001111 */
[----:B--2---:R-:W-:Y:S05]  /*1dd0*/  @!P0 BRA `(.L_x_34) ;  /* 0x0000007800ec8947 */ /* 0x004fea0003800000 */
.L_x_33:
[----:B------:R2:W-:Y:S01]  /*1de0*/  @P5 SYNCS.ARRIVE.TRANS64 RZ, [UR17], R3 ;  /* 0x00000003ffff59a7 */ /* 0x0005e20008000011 */
[----:B------:R-:W-:-:S04]  /*1df0*/  ULOP3.LUT UR8, UR7, 0x2, URZ, 0xfc, !UPT ;  /* 0x0000000207087892 */ /* 0x000fc8000f8efcff */
[----:B------:R-:W-:-:S09]  /*1e00*/  UISETP.NE.AND UP0, UPT, UR8, 0x2, UPT ;  /* 0x000000020800788c */ /* 0x000fd2000bf05270 */
[----:B------:R-:W-:Y:S05]  /*1e10*/  BRA.U UP0, `(.L_x_35) ;  /* 0x0000000100047547 */ /* 0x000fea000b800000 */
[----:B------:R-:W-:Y:S05]  /*1e20*/  BPT.TRAP 0x1 ;  /* 0x000000040000795c */ /* 0x000fea0000300000 */
.L_x_35:
[----:B------:R-:W-:Y:S04]  /*1e30*/  BSSY.RECONVERGENT B0, `(.L_x_36) ;  /* 0x0000003000007945 */ /* 0x000fe80003800200 */
[----:B------:R-:W-:Y:S05]  /*1e40*/  @!P4 BRA `(.L_x_37) ;  /* 0x000000000004c947 */ /* 0x000fea0003800000 */
[----:B------:R-:W-:Y:S05]  /*1e50*/  BPT.TRAP 0x1 ;  /* 0x000000040000795c */ /* 0x000fea0000300000 */
.L_x_37:
[----:B------:R-:W-:Y:S05]  /*1e60*/  BSYNC.RECONVERGENT B0 ;  /* 0x0000000000007941 */ /* 0x000fea0003800200 */
.L_x_36:
        /* <DEDUP_REMOVED lines=9> */
[----:B------:R-:W-:Y:S02]  /*1f00*/  USHF.L.U32 UR18, UR23, 0x6, URZ ;  /* 0x0000000617127899 */ /* 0x000fe400080006ff */
[----:B------:R-:W-:Y:S01]  /*1f10*/  ULOP3.LUT UR17, UR17, 0xfefffff8, URZ, 0xc0, !UPT ;  /* 0xfefffff811117892 */ /* 0x000fe2000f8ec0ff */
[----:B-1----:R-:W-:Y:S01]  /*1f20*/  SHF.L.U32 R2, R15, 0x1f, RZ ;  /* 0x0000001f0f027819 */ /* 0x002fe200000006ff */
[----:B------:R-:W-:Y:S02]  /*1f30*/  UIADD3 UR16, UPT, UPT, UR16, 0x8400, URZ ;  /* 0x0000840010107890 */ /* 0x000fe4000fffe0ff */
[----:B------:R-:W-:Y:S01]  /*1f40*/  UIADD3.X UR33, UPT, UPT, URZ, UR25, URZ, UP1, !UPT ;  /* 0x00000019ff217290 */ /* 0x000fe20008ffe4ff */
[----:B------:R4:W1:Y:S01]  /*1f50*/  SYNCS.PHASECHK.TRANS64.TRYWAIT P0, [UR8+0x40], R2 ;  /* 0x00004002ff0075a7 */ /* 0x0008620008001108 */
[----:B------:R-:W-:-:S02]  /*1f60*/  ULEA UR8, UR27, UR4, 0xd ;  /* 0x000000041b087291 */ /* 0x000fc4000f8e68ff */
[----:B------:R-:W-:Y:S02]  /*1f70*/  UIADD3.X UR31, UPT, UPT, URZ, UR25, URZ, UP0, !UPT ;  /* 0x00000019ff1f7290 */ /* 0x000fe400087fe4ff */
[----:B------:R-:W-:Y:S01]  /*1f80*/  UIADD3 UR8, UPT, UPT, UR8, 0x28400, URZ ;  /* 0x0002840008087890 */ /* 0x000fe2000fffe0ff */
[----:B------:R-:W-:Y:S01]  /*1f90*/  UMOV UR28, 0x0 ;  /* 0x00000000001c7882 */ /* 0x000fe20000000000 */
[----:B------:R-:W-:Y:S01]  /*1fa0*/  UMOV UR29, 0x10000000 ;  /* 0x10000000001d7882 */ /* 0x000fe20000000000 */
[----:B------:R-:W-:Y:S01]  /*1fb0*/  UMOV UR19, UR43 ;  /* 0x0000002b00137c82 */ /* 0x000fe20008000000 */
[----:B------:R-:W-:Y:S01]  /*1fc0*/  UMOV UR20, UR44 ;  /* 0x0000002c00147c82 */ /* 0x000fe20008000000 */
[----:B------:R-:W-:Y:S01]  /*1fd0*/  UMOV UR12, UR44 ;  /* 0x0000002c000c7c82 */ /* 0x000fe20008000000 */
[----:B------:R-:W-:Y:S01]  /*1fe0*/  UMOV UR9, UR17 ;  /* 0x0000001100097c82 */ /* 0x000fe20008000000 */
[----:B------:R-:W-:Y:S01]  /*1ff0*/  UMOV UR10, UR18 ;  /* 0x00000012000a7c82 */ /* 0x000fe20008000000 */
[----:B------:R4:W-:Y:S01]  /*2000*/  UTMALDG.3D.2CTA [UR16], [UR32], desc[UR28] ;  /* 0x00001c10200075b4 */ /* 0x0009e20008211000 */
[----:B------:R-:W-:Y:S01]  /*2010*/  UIADD3 UR23, UPT, UPT, UR23, 0x1, URZ ;  /* 0x0000000117177890 */ /* 0x000fe2000fffe0ff */
[----:B------:R-:W-:-:S03]  /*2020*/  UMOV UR27, UR13 ;  /* 0x0000000d001b7c82 */ /* 0x000fc60008000000 */
[----:B------:R-:W-:Y:S01]  /*2030*/  UISETP.NE.AND UP0, UPT, UR23, UR26, UPT ;  /* 0x0000001a1700728c */ /* 0x000fe2000bf05270 */
[----:B------:R4:W-:Y:S08]  /*2040*/  UTMALDG.3D.2CTA [UR8], [UR30], desc[UR28] ;  /* 0x00001c081e0075b4 */ /* 0x0009f00008211000 */
[----:B----4-:R-:W-:Y:S05]  /*2050*/  BRA.U UP0, `(.L_x_38) ;  /* 0xfffffffd00487547 */ /* 0x010fea000b83ffff */
.L_x_32:
[C---:B-1----:R-:W-:Y:S01]  /*2060*/  LEA R2, R14.reuse, UR4, 0x3 ;  /* 0x000000040e027c11 */ /* 0x042fe2000f8e18ff */
[----:B------:R-:W-:Y:S01]  /*2070*/  NOP ;  /* 0x0000000000007918 */ /* 0x000fe20000000000 */
[----:B--2---:R-:W-:Y:S02]  /*2080*/  SHF.L.U32 R3, R13, 0x1f, RZ ;  /* 0x0000001f0d037819 */ /* 0x004fe400000006ff */
[----:B------:R-:W-:Y:S02]  /*2090*/  LEA R4, R14, UR4, 0x4 ;  /* 0x000000040e047c11 */ /* 0x000fe4000f8e20ff */
[----:B------:R-:W1:Y:S02]  /*20a0*/  SYNCS.PHASECHK.TRANS64.TRYWAIT P0, [R2+URZ+0xd0], R3 ;  /* 0x0000d003020075a7 */ /* 0x000e6400080011ff */
[----:B-1----:R-:W-:Y:S05]  /*20b0*/  @!P0 BRA `(.L_x_39) ;  /* 0x00000078004c8947 */ /* 0x002fea0003800000 */
.L_x_157:
[----:B------:R-:W2:Y:S01]  /*20c0*/  LDS.128 R4, [R4+0x160] ;  /* 0x0001600004047984 */ /* 0x000ea20000000c00 */
[----:B------:R-:W-:Y:S01]  /*20d0*/  ISETP.GE.AND P0, PT, R40, 0x1, PT ;  /* 0x000000012800780c */ /* 0x000fe20003f06270 */
[----:B-1----:R-:W-:Y:S01]  /*20e0*/  VIADD R2, R2, 0xe0 ;  /* 0x000000e002027836 */ /* 0x002fe20000000000 */
[----:B------:R-:W-:Y:S01]  /*20f0*/  @!PT LDS RZ, [RZ] ;  /* 0x00000000fffff984 */ /* 0x000fe20000000800 */
[----:B------:R-:W-:Y:S01]  /*2100*/  @!PT LDS RZ, [RZ] ;  /* 0x00000000fffff984 */ /* 0x000fe20000000800 */
[----:B------:R-:W-:Y:S01]  /*2110*/  @!PT LDS RZ, [RZ] ;  /* 0x00000000fffff984 */ /* 0x000fe20000000800 */
[----:B------:R-:W-:Y:S01]  /*2120*/  @!PT LDS RZ, [RZ] ;  /* 0x00000000fffff984 */ /* 0x000fe20000000800 */
[----:B------:R1:W-:Y:S06]  /*2130*/  MEMBAR.ALL.CTA ;  /* 0x0000000000007992 */ /* 0x0003ec0000008000 */
[----:B-1----:R-:W1:Y:S01]  /*2140*/  FENCE.VIEW.ASYNC.S ;  /* 0x00000000000073c6 */ /* 0x002e620000000000 */
[----:B------:R-:W-:-:S04]  /*2150*/  PRMT R2, RZ, 0x654, R2 ;  /* 0x00000654ff027816 */ /* 0x000fc80000000002 */
[----:B-1----:R1:W-:Y:S01]  /*2160*/  SYNCS.ARRIVE.TRANS64.RED.A1T0 RZ, [R2+URZ], RZ ;  /* 0x000000ff02ff79a7 */ /* 0x0023e200081004ff */
[----:B--2---:R-:W-:-:S13]  /*2170*/  LOP3.LUT P2, RZ, R6, 0x1, RZ, 0xc0, !PT ;  /* 0x0000000106ff7812 */ /* 0x004fda000784c0ff */
[----:B------:R-:W-:Y:S01]  /*2180*/  @P2 SHF.R.U32.HI R3, RZ, 0x10, R5 ;  /* 0x00000010ff032819 */ /* 0x000fe20000011605 */
[----:B------:R-:W-:Y:S01]  /*2190*/  VOTEU.ANY UP0, P2 ;  /* 0x0000000000ff7886 */ /* 0x000fe20001000100 */
[----:B------:R-:W-:Y:S02]  /*21a0*/  @P2 MOV R10, R4 ;  /* 0x00000004000a2202 */ /* 0x000fe40000000f00 */
[----:B------:R-:W-:Y:S02]  /*21b0*/  @P2 R2UR.BROADCAST UR8, R3 ;  /* 0x00000000030822ca */ /* 0x000fe400008e0000 */
[----:B------:R-:W-:-:S11]  /*21c0*/  @P2 LOP3.LUT R9, R5, 0xffff, RZ, 0xc0, !PT ;  /* 0x0000ffff05092812 */ /* 0x000fd600078ec0ff */
[----:B------:R-:W-:Y:S01]  /*21d0*/  @UP0 UMOV UR44, UR8 ;  /* 0x00000008002c0c82 */ /* 0x000fe20008000000 */
[----:B-1----:R-:W-:Y:S05]  /*21e0*/  @!P0 BRA `(.L_x_40) ;  /* 0x0000000000b88947 */ /* 0x002fea0003800000 */
[----:B------:R-:W3:Y:S01]  /*21f0*/  LDC.64 R4, c[0x0][0xb18] ;  /* 0x0002c600ff047b82 */ /* 0x000ee20000000a00 */
[----:B------:R-:W-:-:S07]  /*2200*/  ISETP.NE.AND P3, PT, R40, 0x1, PT ;  /* 0x000000012800780c */ /* 0x000fce0003f65270 */
[----:B------:R-:W1:Y:S08]  /*2210*/  LDC.64 R6, c[0x0][0xb10] ;  /* 0x0002c400ff067b82 */ /* 0x000e700000000a00 */
[----:B------:R-:W2:Y:S08]  /*2220*/  LDC R18, c[0x0][0xb20] ;  /* 0x0002c800ff127b82 */ /* 0x000eb00000000800 */
[----:B------:R-:W4:Y:S01]  /*2230*/  LDC R19, c[0x0][0xb0c] ;  /* 0x0002c300ff137b82 */ /* 0x000f220000000800 */
[----:B---3--:R-:W-:Y:S01]  /*2240*/  IMAD.HI.U32 R21, R0, R5, RZ ;  /* 0x0000000500157227 */ /* 0x008fe200078e00ff */
[----:B------:R-:W-:-:S03]  /*2250*/  ISETP.NE.AND P0, PT, R4, 0x1, PT ;  /* 0x000000010400780c */ /* 0x000fc60003f05270 */
[----:B------:R-:W-:-:S03]  /*2260*/  IMAD.HI.U32 R5, R9, R5, RZ ;  /* 0x0000000509057227 */ /* 0x000fc600078e00ff */
[----:B------:R-:W3:Y:S01]  /*2270*/  LDC.64 R2, c[0x0][0xb28] ;  /* 0x0002ca00ff027b82 */ /* 0x000ee20000000a00 */
[----:B-1----:R-:W-:-:S04]  /*2280*/  IMAD.HI.U32 R22, R8, R6, RZ ;  /* 0x0000000608167227 */ /* 0x002fc800078e00ff */
[----:B------:R-:W-:Y:S01]  /*2290*/  IMAD.HI.U32 R23, R10, R6, RZ ;  /* 0x000000060a177227 */ /* 0x000fe200078e00ff */
[----:B------:R-:W-:Y:S02]  /*22a0*/  SHF.R.U32.HI R22, RZ, R7, R22 ;  /* 0x00000007ff167219 */ /* 0x000fe40000011616 */
[-C--:B--2---:R-:W-:Y:S02]  /*22b0*/  SHF.R.U32.HI R21, RZ, R18.reuse, R21 ;  /* 0x00000012ff157219 */ /* 0x084fe40000011615 */
[----:B------:R-:W-:Y:S02]  /*22c0*/  SHF.R.U32.HI R5, RZ, R18, R5 ;  /* 0x00000012ff057219 */ /* 0x000fe40000011605 */
[----:B------:R-:W-:Y:S02]  /*22d0*/  SEL R21, R0, R21, !P0 ;  /* 0x0000001500157207 */ /* 0x000fe40004000000 */
[----:B------:R-:W-:Y:S02]  /*22e0*/  SHF.R.U32.HI R23, RZ, R7, R23 ;  /* 0x00000007ff177219 */ /* 0x000fe40000011617 */
[----:B----4-:R-:W-:-:S02]  /*22f0*/  ISETP.NE.AND P1, PT, R19, 0x1, PT ;  /* 0x000000011300780c */ /* 0x010fc40003f25270 */
[----:B------:R-:W-:Y:S02]  /*2300*/  SEL R5, R9, R5, !P0 ;  /* 0x0000000509057207 */ /* 0x000fe40004000000 */
[----:B------:R-:W-:Y:S02]  /*2310*/  SEL R22, R8, R22, !P1 ;  /* 0x0000001608167207 */ /* 0x000fe40004800000 */
[----:B------:R-:W-:Y:S01]  /*2320*/  SEL R23, R10, R23, !P1 ;  /* 0x000000170a177207 */ /* 0x000fe20004800000 */
[----:B---3--:R-:W-:-:S04]  /*2330*/  IMAD.HI.U32 R20, R21, R2, RZ ;  /* 0x0000000215147227 */ /* 0x008fc800078e00ff */
        /* <DEDUP_REMOVED lines=10> */
[----:B------:R-:W-:-:S04]  /*23e0*/  @!P0 IMAD.HI.U32 R7, R23, R2, RZ ;  /* 0x0000000217078227 */ /* 0x000fc800078e00ff */
[----:B------:R-:W-:Y:S01]  /*23f0*/  IMAD.MOV R2, RZ, RZ, -R6 ;  /* 0x000000ffff027224 */ /* 0x000fe200078e0a06 */
[----:B------:R-:W-:Y:S02]  /*2400*/  @!P0 SHF.R.U32.HI R3, RZ, R3, R7 ;  /* 0x00000003ff038219 */ /* 0x000fe40000011607 */
[----:B------:R-:W-:Y:S01]  /*2410*/  IADD3 R7, PT, PT, -R5, RZ, RZ ;  /* 0x000000ff05077210 */ /* 0x000fe20007ffe1ff */
[----:B------:R-:W-:Y:S01]  /*2420*/  IMAD R2, R40, R2, R5 ;  /* 0x0000000228027224 */ /* 0x000fe200078e0205 */
        /* <DEDUP_REMOVED lines=10> */
.L_x_40:
[----:B------:R-:W1:Y:S02]  /*24d0*/  LDCU UR8, c[0x0][0xb30] ;  /* 0x00016600ff0877ac */ /* 0x000e640008000800 */
[----:B-1----:R-:W-:-:S09]  /*24e0*/  UISETP.NE.AND UP0, UPT, UR8, 0x1, UPT ;  /* 0x000000010800788c */ /* 0x002fd2000bf05270 */
[----:B------:R-:W-:Y:S05]  /*24f0*/  BRA.U UP0, `(.L_x_41) ;  /* 0x0000000100407547 */ /* 0x000fea000b800000 */
[----:B------:R-:W1:Y:S08]  /*2500*/  LDC.64 R4, c[0x0][0xb10] ;  /* 0x0002c400ff047b82 */ /* 0x000e700000000a00 */
[----:B------:R-:W2:Y:S08]  /*2510*/  LDC.64 R2, c[0x0][0xb18] ;  /* 0x0002c600ff027b82 */ /* 0x000eb00000000a00 */
[----:B------:R-:W4:Y:S08]  /*2520*/  LDC R6, c[0x0][0xb20] ;  /* 0x0002c800ff067b82 */ /* 0x000f300000000800 */
[----:B------:R-:W3:Y:S01]  /*2530*/  LDC R7, c[0x0][0xb0c] ;  /* 0x0002c300ff077b82 */ /* 0x000ee20000000800 */
[----:B-1----:R-:W-:-:S05]  /*2540*/  IMAD.HI.U32 R4, R10, R4, RZ ;  /* 0x000000040a047227 */ /* 0x002fca00078e00ff */
[----:B------:R-:W-:Y:S01]  /*2550*/  SHF.R.U32.HI R4, RZ, R5, R4 ;  /* 0x00000005ff047219 */ /* 0x000fe20000011604 */
[----:B--2---:R-:W-:Y:S01]  /*2560*/  IMAD.HI.U32 R3, R9, R3, RZ ;  /* 0x0000000309037227 */ /* 0x004fe200078e00ff */
[----:B------:R-:W-:-:S04]  /*2570*/  ISETP.NE.AND P0, PT, R2, 0x1, PT ;  /* 0x000000010200780c */ /* 0x000fc80003f05270 */
[----:B----4-:R-:W-:-:S04]  /*2580*/  SHF.R.U32.HI R3, RZ, R6, R3 ;  /* 0x00000006ff037219 */ /* 0x010fc80000011603 */
[----:B------:R-:W-:Y:S02]  /*2590*/  SEL R3, R9, R3, !P0 ;  /* 0x0000000309037207 */ /* 0x000fe40004000000 */
[----:B---3--:R-:W-:-:S04]  /*25a0*/  ISETP.NE.AND P1, PT, R7, 0x1, PT ;  /* 0x000000010700780c */ /* 0x008fc80003f25270 */
[----:B------:R-:W-:-:S05]  /*25b0*/  SEL R4, R10, R4, !P1 ;  /* 0x000000040a047207 */ /* 0x000fca0004800000 */
[----:B------:R-:W-:Y:S02]  /*25c0*/  IMAD.IADD R5, R3, 0x1, -R4 ;  /* 0x0000000103057824 */ /* 0x000fe400078e0a04 */
[----:B------:R-:W-:Y:S02]  /*25d0*/  IMAD.IADD R3, R4, 0x1, -R3 ;  /* 0x0000000104037824 */ /* 0x000fe400078e0a03 */
[----:B------:R-:W-:Y:S02]  /*25e0*/  IMAD R10, R5, R7, R10 ;  /* 0x00000007050a7224 */ /* 0x000fe400078e020a */
[----:B------:R-:W-:-:S07]  /*25f0*/  IMAD R9, R3, R2, R9 ;  /* 0x0000000203097224 */ /* 0x000fce00078e0209 */
.L_x_41:
[----:B------:R-:W-:Y:S01]  /*2600*/  VIADD R14, R14, 0x1 ;  /* 0x000000010e0e7836 */ /* 0x000fe20000000000 */
[----:B------:R-:W-:Y:S01]  /*2610*/  PLOP3.LUT P1, PT, PT, PT, PT, 0x80, 0x8 ;  /* 0x000000000008781c */ /* 0x000fe20003f2f070 */
[----:B------:R-:W-:Y:S02]  /*2620*/  IMAD.IADD R3, R10, 0x1, R97 ;  /* 0x000000010a037824 */ /* 0x000fe400078e0261 */
[----:B------:R-:W-:Y:S01]  /*2630*/  IMAD.IADD R4, R9, 0x1, R96 ;  /* 0x0000000109047824 */ /* 0x000fe200078e0260 */
[----:B------:R-:W-:-:S04]  /*2640*/  ISETP.NE.AND P0, PT, R14, 0x2, PT ;  /* 0x000000020e00780c */ /* 0x000fc80003f05270 */
[----:B------:R-:W-:Y:S02]  /*2650*/  SEL R2, RZ, 0x1, P0 ;  /* 0x00000001ff027807 */ /* 0x000fe40000000000 */
[----:B------:R-:W-:Y:S02]  /*2660*/  SEL R14, R14, RZ, P0 ;  /* 0x000000ff0e0e7207 */ /* 0x000fe40000000000 */
[----:B------:R-:W-:Y:S01]  /*2670*/  LOP3.LUT R13, R13, R2, RZ, 0x3c, !PT ;  /* 0x000000020d0d7212 */ /* 0x000fe200078e3cff */
[----:B------:R-:W-:Y:S06]  /*2680*/  @P2 BRA `(.L_x_42) ;  /* 0xfffffff000582947 */ /* 0x000fec000383ffff */
[----:B------:R-:W-:Y:S01]  /*2690*/  UIADD3 UR4, UPT, UPT, UR4, 0x40, URZ ;  /* 0x0000004004047890 */ /* 0x000fe2000fffe0ff */
[----:B------:R-:W-:-:S03]  /*26a0*/  SHF.L.U32 R2, R15, 0x1f, RZ ;  /* 0x0000001f0f027819 */ /* 0x000fc600000006ff */
[----:B------:R-:W-:-:S09]  /*26b0*/  ULEA UR5, UR13, UR4, 0x3 ;  /* 0x000000040d057291 */ /* 0x000fd2000f8e18ff */
[----:B------:R-:W1:Y:S02]  /*26c0*/  SYNCS.PHASECHK.TRANS64.TRYWAIT P0, [UR5], R2 ;  /* 0x00000002ff0075a7 */ /* 0x000e640008001105 */
[----:B-1----:R-:W-:Y:S05]  /*26d0*/  @!P0 BRA `(.L_x_43) ;  /* 0x0000007000d88947 */ /* 0x002fea0003800000 */
.L_x_159:
[----:B------:R-:W-:-:S04]  /*26e0*/  UIADD3 UR6, UPT, UPT, UR13, 0x1, URZ ;  /* 0x000000010d067890 */ /* 0x000fc8000fffe0ff */
[----:B------:R-:W-:-:S04]  /*26f0*/  UISETP.NE.AND UP0, UPT, UR6, 0x8, UPT ;  /* 0x000000080600788c */ /* 0x000fc8000bf05270 */
[----:B------:R-:W-:Y:S02]  /*2700*/  USEL UR7, URZ, 0x1, UP0 ;  /* 0x00000001ff077887 */ /* 0x000fe40008000000 */
[----:B------:R-:W-:-:S04]  /*2710*/  USEL UR6, UR6, URZ, UP0 ;  /* 0x000000ff06067287 */ /* 0x000fc80008000000 */
[----:B------:R-:W-:Y:S01]  /*2720*/  ULEA UR5, UR6, UR4, 0x3 ;  /* 0x0000000406057291 */ /* 0x000fe2000f8e18ff */
[----:B-1----:R-:W-:-:S04]  /*2730*/  LOP3.LUT R2, R15, UR7, RZ, 0x3c, !PT ;  /* 0x000000070f027c12 */ /* 0x002fc8000f8e3cff */
[----:B------:R-:W-:-:S04]  /*2740*/  SHF.L.U32 R3, R2, 0x1f, RZ ;  /* 0x0000001f02037819 */ /* 0x000fc800000006ff */
[----:B------:R-:W1:Y:S02]  /*2750*/  SYNCS.PHASECHK.TRANS64.TRYWAIT P0, [UR5], R3 ;  /* 0x00000003ff0075a7 */ /* 0x000e640008001105 */
[----:B-1----:R-:W-:Y:S05]  /*2760*/  @!P0 BRA `(.L_x_44) ;  /* 0x0000007000cc8947 */ /* 0x002fea0003800000 */
.L_x_161:
[----:B------:R-:W-:-:S04]  /*2770*/  UIADD3 UR6, UPT, UPT, UR6, 0x1, URZ ;  /* 0x0000000106067890 */ /* 0x000fc8000fffe0ff */
[----:B------:R-:W-:-:S04]  /*2780*/  UISETP.NE.AND UP0, UPT, UR6, 0x8, UPT ;  /* 0x000000080600788c */ /* 0x000fc8000bf05270 */
[----:B------:R-:W-:Y:S02]  /*2790*/  USEL UR7, URZ, 0x1, UP0 ;  /* 0x00000001ff077887 */ /* 0x000fe40008000000 */
[----:B------:R-:W-:-:S04]  /*27a0*/  USEL UR6, UR6, URZ, UP0 ;  /* 0x000000ff06067287 */ /* 0x000fc80008000000 */
[----:B------:R-:W-:Y:S01]  /*27b0*/  ULEA UR5, UR6, UR4, 0x3 ;  /* 0x0000000406057291 */ /* 0x000fe2000f8e18ff */
[----:B------:R-:W-:-:S04]  /*27c0*/  LOP3.LUT R2, R2, UR7, RZ, 0x3c, !PT ;  /* 0x0000000702027c12 */ /* 0x000fc8000f8e3cff */
[----:B-1----:R-:W-:-:S04]  /*27d0*/  SHF.L.U32 R3, R2, 0x1f, RZ ;  /* 0x0000001f02037819 */ /* 0x002fc800000006ff */
[----:B------:R-:W1:Y:S02]  /*27e0*/  SYNCS.PHASECHK.TRANS64.TRYWAIT P0, [UR5], R3 ;  /* 0x00000003ff0075a7 */ /* 0x000e640008001105 */
[----:B-1----:R-:W-:Y:S05]  /*27f0*/  @!P0 BRA `(.L_x_45) ;  /* 0x0000007000c08947 */ /* 0x002fea0003800000 */
.L_x_163:
        /* <DEDUP_REMOVED lines=9> */
.L_x_165:
        /* <DEDUP_REMOVED lines=9> */
.L_x_167:
        /* <DEDUP_REMOVED lines=9> */
.L_x_169:
        /* <DEDUP_REMOVED lines=9> */
.L_x_171:
[----:B------:R-:W-:-:S04]  /*2a40*/  UIADD3 UR6, UPT, UPT, UR6, 0x1, URZ ;  /* 0x0000000106067890 */ /* 0x000fc8000fffe0ff */
[----:B------:R-:W-:-:S04]  /*2a50*/  UISETP.NE.AND UP0, UPT, UR6, 0x8, UPT ;  /* 0x000000080600788c */ /* 0x000fc8000bf05270 */
[----:B------:R-:W-:Y:S02]  /*2a60*/  USEL UR5, URZ, 0x1, UP0 ;  /* 0x00000001ff057887 */ /* 0x000fe40008000000 */
[----:B------:R-:W-:-:S04]  /*2a70*/  USEL UR6, UR6, URZ, UP0 ;  /* 0x000000ff06067287 */ /* 0x000fc80008000000 */
[----:B------:R-:W-:Y:S01]  /*2a80*/  ULEA UR6, UR6, UR4, 0x3 ;  /* 0x0000000406067291 */ /* 0x000fe2000f8e18ff */
[----:B------:R-:W-:-:S04]  /*2a90*/  LOP3.LUT R2, R2, UR5, RZ, 0x3c, !PT ;  /* 0x0000000502027c12 */ /* 0x000fc8000f8e3cff */
[----:B------:R-:W-:Y:S01]  /*2aa0*/  SHF.L.U32 R2, R2, 0x1f, RZ ;  /* 0x0000001f02027819 */ /* 0x000fe200000006ff */
[----:B-1-3--:R-:W-:-:S07]  /*2ab0*/  IMAD.U32 R0, RZ, RZ, UR6 ;  /* 0x00000006ff007e24 */ /* 0x00afce000f8e00ff */
.L_x_50:
[----:B-1----:R1:W2:Y:S02]  /*2ac0*/  SYNCS.PHASECHK.TRANS64.TRYWAIT P0, [R0+URZ], R2 ;  /* 0x00000002000075a7 */ /* 0x0022a400080011ff */
[----:B--2---:R-:W-:Y:S05]  /*2ad0*/  @!P0 NANOSLEEP.SYNCS 0x989680 ;  /* 0x009896800000895d */ /* 0x004fea0003900000 */
[----:B------:R-:W2:Y:S02]  /*2ae0*/  @!P0 SYNCS.PHASECHK.TRANS64 P0, [R0+URZ], R2 ;  /* 0x00000002000085a7 */ /* 0x000ea400080010ff */
[----:B--2---:R-:W-:Y:S05]  /*2af0*/  @P0 EXIT ;  /* 0x000000000000094d */ /* 0x004fea0003800000 */
[----:B------:R-:W-:Y:S05]  /*2b00*/  BRA `(.L_x_50) ;  /* 0xfffffffc00ec7947 */ /* 0x000fea000383ffff */
.L_x_22:
[----:B------:R-:W-:-:S04]  /*2b10*/  UISETP.NE.AND UP1, UPT, UR37, URZ, UPT ;  /* 0x000000ff2500728c */ /* 0x000fc8000bf25270 */
[----:B------:R-:W-:-:S09]  /*2b20*/  UISETP.NE.OR UP1, UPT, UR10, 0x1, UP1 ;  /* 0x000000010a00788c */ /* 0x000fd20008f25670 */
[----:B------:R-:W-:Y:S05]  /*2b30*/  BRA.U UP1, `(.L_x_51) ;  /* 0x0000000501487547 */ /* 0x000fea000b800000 */
[----:B------:R-:W-:Y:S01]  /*2b40*/  ISETP.GE.U32.AND P2, PT, R2, 0x2, PT ;  /* 0x000000020200780c */ /* 0x000fe20003f46070 */
[----:B------:R-:W-:Y:S01]  /*2b50*/  IMAD.MOV.U32 R12, RZ, RZ, 0x1 ;  /* 0x00000001ff0c7424 */ /* 0x000fe200078e00ff */
[----:B------:R-:W-:Y:S02]  /*2b60*/  CS2R R10, SRZ ;  /* 0x00000000000a7805 */ /* 0x000fe4000001ff00 */
[----:B------:R-:W-:Y:S01]  /*2b70*/  CS2R R8, SRZ ;  /* 0x0000000000087805 */ /* 0x000fe2000001ff00 */
[----:B------:R-:W-:Y:S01]  /*2b80*/  UMOV UR4, 0x400 ;  /* 0x0000040000047882 */ /* 0x000fe20000000000 */
[----:B------:R-:W-:Y:S01]  /*2b90*/  UMOV UR6, URZ ;  /* 0x000000ff00067c82 */ /* 0x000fe20008000000 */
[----:B------:R-:W-:-:S12]  /*2ba0*/  ULEA UR37, UR37, UR4, 0x18 ;  /* 0x0000000425257291 */ /* 0x000fd8000f8ec0ff */
.L_x_55:
[----:B------:R-:W-:Y:S02]  /*2bb0*/  LEA R0, R8, UR37, 0x3 ;  /* 0x0000002508007c11 */ /* 0x000fe4000f8e18ff */
[----:B------:R-:W-:-:S03]  /*2bc0*/  SHF.L.U32 R4, R9, 0x1f, RZ ;  /* 0x0000001f09047819 */ /* 0x000fc600000006ff */
[----:B------:R-:W-:Y:S01]  /*2bd0*/  VIADD R5, R0, 0x140 ;  /* 0x0000014000057836 */ /* 0x000fe20000000000 */
[----:B------:R-:W1:Y:S02]  /*2be0*/  SYNCS.PHASECHK.TRANS64.TRYWAIT P0, [R0+URZ+0x130], R4 ;  /* 0x00013004000075a7 */ /* 0x000e6400080011ff */
[----:B-1----:R-:W-:Y:S05]  /*2bf0*/  @!P0 BRA `(.L_x_52) ;  /* 0x0000007000388947 */ /* 0x002fea0003800000 */
.L_x_172:
[----:B------:R-:W-:Y:S01]  /*2c00*/  ULEA UR5, UR6, UR37, 0x3 ;  /* 0x0000002506057291 */ /* 0x000fe2000f8e18ff */
[----:B-1----:R-:W-:Y:S01]  /*2c10*/  PRMT R0, RZ, 0x654, R5 ;  /* 0x00000654ff007816 */ /* 0x002fe20000000005 */
[----:B------:R-:W-:Y:S01]  /*2c20*/  @!P2 IMAD.MOV.U32 R4, RZ, RZ, 0x10 ;  /* 0x00000010ff04a424 */ /* 0x000fe200078e00ff */
[----:B------:R-:W-:Y:S01]  /*2c30*/  SHF.L.U32 R5, R12, 0x1f, RZ ;  /* 0x0000001f0c057819 */ /* 0x000fe200000006ff */
[----:B------:R-:W-:Y:S01]  /*2c40*/  UIADD3 UR4, UPT, UPT, UR5, 0xd0, URZ ;  /* 0x000000d005047890 */ /* 0x000fe2000fffe0ff */
[----:B------:R1:W-:Y:S05]  /*2c50*/  SYNCS.ARRIVE.TRANS64.RED.A1T0 RZ, [R0+URZ], RZ ;  /* 0x000000ff00ff79a7 */ /* 0x0003ea00081004ff */
[----:B------:R-:W-:Y:S01]  /*2c60*/  IMAD.U32 R6, RZ, RZ, UR4 ;  /* 0x00000004ff067e24 */ /* 0x000fe2000f8e00ff */
[----:B------:R-:W2:Y:S04]  /*2c70*/  SYNCS.PHASECHK.TRANS64.TRYWAIT P0, [UR5+0xe0], R5 ;  /* 0x0000e005ff0075a7 */ /* 0x000ea80008001105 */
[----:B------:R-:W-:Y:S01]  /*2c80*/  PRMT R6, R2, 0x654, R6 ;  /* 0x0000065402067816 */ /* 0x000fe20000000006 */
[----:B-12---:R-:W-:Y:S06]  /*2c90*/  @!P0 BRA `(.L_x_53) ;  /* 0x0000007000248947 */ /* 0x006fec0003800000 */
.L_x_174:
[----:B------:R-:W-:Y:S01]  /*2ca0*/  ULEA UR4, UR6, UR37, 0x4 ;  /* 0x0000002506047291 */ /* 0x000fe2000f8e20ff */
[----:B------:R-:W-:Y:S01]  /*2cb0*/  SEL R3, R6, R3, !P2 ;  /* 0x0000000306037207 */ /* 0x000fe20005000000 */
[----:B------:R-:W-:Y:S01]  /*2cc0*/  UIADD3 UR5, UPT, UPT, UR5, 0xd0, URZ ;  /* 0x000000d005057890 */ /* 0x000fe2000fffe0ff */
[----:B-1----:R-:W-:Y:S01]  /*2cd0*/  LEA R0, R11, UR37, 0x3 ;  /* 0x000000250b007c11 */ /* 0x002fe2000f8e18ff */
[----:B------:R-:W-:Y:S01]  /*2ce0*/  UIADD3 UR4, UPT, UPT, UR4, 0x160, URZ ;  /* 0x0000016004047890 */ /* 0x000fe2000fffe0ff */
[----:B------:R1:W-:Y:S01]  /*2cf0*/  @!P2 SYNCS.ARRIVE.TRANS64.RED RZ, [R3+URZ], R4 ;  /* 0x0000000403ffa9a7 */ /* 0x0003e200080004ff */
[----:B------:R-:W-:Y:S01]  /*2d00*/  UIADD3 UR6, UPT, UPT, UR6, 0x1, URZ ;  /* 0x0000000106067890 */ /* 0x000fe2000fffe0ff */
[----:B------:R-:W-:-:S03]  /*2d10*/  VIADD R8, R8, 0x1 ;  /* 0x0000000108087836 */ /* 0x000fc60000000000 */
[----:B------:R-:W-:Y:S02]  /*2d20*/  UISETP.NE.AND UP0, UPT, UR6, 0x2, UPT ;  /* 0x000000020600788c */ /* 0x000fe4000bf05270 */
[----:B------:R-:W-:Y:S01]  /*2d30*/  ISETP.NE.AND P0, PT, R8, 0x2, PT ;  /* 0x000000020800780c */ /* 0x000fe20003f05270 */
[----:B------:R-:W-:Y:S06]  /*2d40*/  UGETNEXTWORKID.BROADCAST [UR4], [UR5] ;  /* 0x00000000040073ca */ /* 0x000fec0008000100 */
[----:B------:R-:W-:Y:S02]  /*2d50*/  USEL UR4, URZ, 0x1, UP0 ;  /* 0x00000001ff047887 */ /* 0x000fe40008000000 */
[----:B------:R-:W-:-:S04]  /*2d60*/  USEL UR6, UR6, URZ, UP0 ;  /* 0x000000ff06067287 */ /* 0x000fc80008000000 */
[----:B------:R-:W-:Y:S02]  /*2d70*/  LOP3.LUT R12, R12, UR4, RZ, 0x3c, !PT ;  /* 0x000000040c0c7c12 */ /* 0x000fe4000f8e3cff */
[----:B-1----:R-:W-:-:S04]  /*2d80*/  SHF.L.U32 R4, R10, 0x1f, RZ ;  /* 0x0000001f0a047819 */ /* 0x002fc800000006ff */
[----:B------:R-:W1:Y:S02]  /*2d90*/  SYNCS.PHASECHK.TRANS64.TRYWAIT P1, [R0+URZ+0xd0], R4 ;  /* 0x0000d004000075a7 */ /* 0x000e6400080211ff */
[----:B-1----:R-:W-:Y:S05]  /*2da0*/  @!P1 BRA `(.L_x_54) ;  /* 0x0000006c00f89947 */ /* 0x002fea0003800000 */
.L_x_175:
[C---:B-1----:R-:W-:Y:S01]  /*2db0*/  LEA R4, R11.reuse, UR37, 0x4 ;  /* 0x000000250b047c11 */ /* 0x042fe2000f8e20ff */
[----:B------:R-:W-:Y:S01]  /*2dc0*/  VIADD R0, R0, 0xe0 ;  /* 0x000000e000007836 */ /* 0x000fe20000000000 */
[----:B------:R-:W-:Y:S01]  /*2dd0*/  SEL R8, R8, RZ, P0 ;  /* 0x000000ff08087207 */ /* 0x000fe20000000000 */
[----:B------:R-:W-:-:S03]  /*2de0*/  VIADD R11, R11, 0x1 ;  /* 0x000000010b0b7836 */ /* 0x000fc60000000000 */
[----:B------:R-:W1:Y:S01]  /*2df0*/  LDS.128 R4, [R4+0x160] ;  /* 0x0001600004047984 */ /* 0x000e620000000c00 */
[----:B------:R-:W-:Y:S02]  /*2e00*/  PRMT R0, RZ, 0x654, R0 ;  /* 0x00000654ff007816 */ /* 0x000fe40000000000 */
[C---:B------:R-:W-:Y:S01]  /*2e10*/  ISETP.NE.AND P1, PT, R11.reuse, 0x2, PT ;  /* 0x000000020b00780c */ /* 0x040fe20003f25270 */
[----:B------:R-:W-:Y:S01]  /*2e20*/  @!PT LDS RZ, [RZ] ;  /* 0x00000000fffff984 */ /* 0x000fe20000000800 */
[----:B------:R-:W-:Y:S01]  /*2e30*/  @!PT LDS RZ, [RZ] ;  /* 0x00000000fffff984 */ /* 0x000fe20000000800 */
[----:B------:R-:W-:Y:S01]  /*2e40*/  @!PT LDS RZ, [RZ] ;  /* 0x00000000fffff984 */ /* 0x000fe20000000800 */
[----:B------:R-:W-:Y:S01]  /*2e50*/  @!PT LDS RZ, [RZ] ;  /* 0x00000000fffff984 */ /* 0x000fe20000000800 */
[----:B------:R2:W-:Y:S06]  /*2e60*/  MEMBAR.ALL.CTA ;  /* 0x0000000000007992 */ /* 0x0005ec0000008000 */
[----:B--2---:R-:W2:Y:S01]  /*2e70*/  FENCE.VIEW.ASYNC.S ;  /* 0x00000000000073c6 */ /* 0x004ea20000000000 */
[----:B------:R-:W-:Y:S01]  /*2e80*/  SEL R11, R11, RZ, P1 ;  /* 0x000000ff0b0b7207 */ /* 0x000fe20000800000 */
[----:B--2---:R2:W-:Y:S01]  /*2e90*/  SYNCS.ARRIVE.TRANS64.RED.A1T0 RZ, [R0+URZ], RZ ;  /* 0x000000ff00ff79a7 */ /* 0x0045e200081004ff */
[----:B-1----:R-:W-:-:S02]  /*2ea0*/  LOP3.LUT P3, RZ, R6, 0x1, RZ, 0xc0, !PT ;  /* 0x0000000106ff7812 */ /* 0x002fc4000786c0ff */
[----:B------:R-:W-:-:S04]  /*2eb0*/  SEL R4, RZ, 0x1, P1 ;  /* 0x00000001ff047807 */ /* 0x000fc80000800000 */
[----:B------:R-:W-:Y:S02]  /*2ec0*/  LOP3.LUT R10, R10, R4, RZ, 0x3c, !PT ;  /* 0x000000040a0a7212 */ /* 0x000fe400078e3cff */
[----:B--2---:R-:W-:-:S04]  /*2ed0*/  SEL R0, RZ, 0x1, P0 ;  /* 0x00000001ff007807 */ /* 0x004fc80000000000 */
[----:B------:R-:W-:Y:S01]  /*2ee0*/  LOP3.LUT R9, R9, R0, RZ, 0x3c, !PT ;  /* 0x0000000009097212 */ /* 0x000fe200078e3cff */
[----:B------:R-:W-:Y:S06]  /*2ef0*/  @P3 BRA `(.L_x_55) ;  /* 0xfffffffc002c3947 */ /* 0x000fec000383ffff */
[----:B------:R-:W-:Y:S01]  /*2f00*/  ULEA UR5, UR6, UR37, 0x3 ;  /* 0x0000002506057291 */ /* 0x000fe2000f8e18ff */
[----:B------:R-:W-:-:S08]  /*2f10*/  SHF.L.U32 R2, R12, 0x1f, RZ ;  /* 0x0000001f0c027819 */ /* 0x000fd000000006ff */
[----:B------:R-:W1:Y:S02]  /*2f20*/  SYNCS.PHASECHK.TRANS64 P0, [UR5+0xe0], R2 ;  /* 0x0000e002ff0075a7 */ /* 0x000e640008001005 */
[----:B-1----:R-:W-:Y:S05]  /*2f30*/  @P0 BRA `(.L_x_56) ;  /* 0x0000000000080947 */ /* 0x002fea0003800000 */
[----:B------:R-:W1:Y:S02]  /*2f40*/  SYNCS.PHASECHK.TRANS64.TRYWAIT P0, [UR5+0xe0], R2 ;  /* 0x0000e002ff0075a7 */ /* 0x000e640008001105 */
[----:B-1----:R-:W-:Y:S05]  /*2f50*/  @!P0 BRA `(.L_x_57) ;  /* 0x0000006c00a08947 */ /* 0x002fea0003800000 */
.L_x_56:
[----:B------:R-:W-:-:S04]  /*2f60*/  UIADD3 UR4, UPT, UPT, UR6, 0x1, URZ ;  /* 0x0000000106047890 */ /* 0x000fc8000fffe0ff */
[----:B------:R-:W-:-:S04]  /*2f70*/  UISETP.NE.AND UP0, UPT, UR4, 0x2, UPT ;  /* 0x000000020400788c */ /* 0x000fc8000bf05270 */
[----:B------:R-:W-:Y:S02]  /*2f80*/  USEL UR7, URZ, 0x1, UP0 ;  /* 0x00000001ff077887 */ /* 0x000fe40008000000 */
[----:B------:R-:W-:-:S04]  /*2f90*/  USEL UR4, UR4, URZ, UP0 ;  /* 0x000000ff04047287 */ /* 0x000fc80008000000 */
[----:B------:R-:W-:Y:S01]  /*2fa0*/  ULEA UR4, UR4, UR37, 0x3 ;  /* 0x0000002504047291 */ /* 0x000fe2000f8e18ff */
[----:B-1----:R-:W-:-:S04]  /*2fb0*/  LOP3.LUT R2, R12, UR7, RZ, 0x3c, !PT ;  /* 0x000000070c027c12 */ /* 0x002fc8000f8e3cff */
[----:B------:R-:W-:-:S04]  /*2fc0*/  SHF.L.U32 R0, R2, 0x1f, RZ ;  /* 0x0000001f02007819 */ /* 0x000fc800000006ff */
[----:B------:R-:W1:Y:S02]  /*2fd0*/  SYNCS.PHASECHK.TRANS64 P0, [UR4+0xe0], R0 ;  /* 0x0000e000ff0075a7 */ /* 0x000e640008001004 */
[----:B-1----:R-:W-:Y:S05]  /*2fe0*/  @P0 EXIT ;  /* 0x000000000000094d */ /* 0x002fea0003800000 */
[----:B------:R-:W-:Y:S02]  /*2ff0*/  SHF.L.U32 R2, R2, 0x1f, RZ ;  /* 0x0000001f02027819 */ /* 0x000fe400000006ff */
[----:B------:R-:W-:-:S07]  /*3000*/  MOV R0, UR4 ;  /* 0x0000000400007c02 */ /* 0x000fce0008000f00 */
.L_x_58:
[----:B-1----:R1:W2:Y:S02]  /*3010*/  SYNCS.PHASECHK.TRANS64.TRYWAIT P0, [R0+URZ+0xe0], R2 ;  /* 0x0000e002000075a7 */ /* 0x0022a400080011ff */
[----:B--2---:R-:W-:Y:S05]  /*3020*/  @!P0 NANOSLEEP.SYNCS 0x989680 ;  /* 0x009896800000895d */ /* 0x004fea0003900000 */
[----:B------:R-:W2:Y:S02]  /*3030*/  @!P0 SYNCS.PHASECHK.TRANS64 P0, [R0+URZ+0xe0], R2 ;  /* 0x0000e002000085a7 */ /* 0x000ea400080010ff */
[----:B--2---:R-:W-:Y:S05]  /*3040*/  @P0 EXIT ;  /* 0x000000000000094d */ /* 0x004fea0003800000 */
[----:B------:R-:W-:Y:S05]  /*3050*/  BRA `(.L_x_58) ;  /* 0xfffffffc00ec7947 */ /* 0x000fea000383ffff */
.L_x_51:
[----:B------:R-:W-:Y:S05]  /*3060*/  BRA.U UP4, `(.L_x_59) ;  /* 0x0000001104d87547 */ /* 0x000fea000b800000 */
[----:B------:R-:W-:Y:S01]  /*3070*/  UMOV UR6, 0x40 ;  /* 0x0000004000067882 */ /* 0x000fe20000000000 */
[----:B------:R-:W-:Y:S01]  /*3080*/  NOP ;  /* 0x0000000000007918 */ /* 0x000fe20000000000 */
[----:B------:R-:W-:Y:S01]  /*3090*/  ULEA UR6, UR37, UR6, 0x18 ;  /* 0x0000000625067291 */ /* 0x000fe2000f8ec0ff */
[----:B------:R-:W-:Y:S02]  /*30a0*/  UMOV UR7, 0x400 ;  /* 0x0000040000077882 */ /* 0x000fe40000000000 */
[----:B------:R-:W-:-:S06]  /*30b0*/  ULEA UR37, UR37, UR7, 0x18 ;  /* 0x0000000725257291 */ /* 0x000fcc000f8ec0ff */
[----:B------:R-:W1:Y:S02]  /*30c0*/  LDS.U8 R0, [UR6+0x1c] ;  /* 0x00001c06ff007984 */ /* 0x000e640008000000 */
[----:B-1----:R-:W-:-:S13]  /*30d0*/  ISETP.NE.AND P0, PT, R0, RZ, PT ;  /* 0x000000ff0000720c */ /* 0x002fda0003f05270 */
[----:B------:R-:W-:Y:S05]  /*30e0*/  @P0 BRA `(.L_x_60) ;  /* 0x0000000400080947 */ /* 0x000fea0003800000 */
[----:B------:R-:W-:Y:S02]  /*30f0*/  UISETP.NE.U32.AND UP0, UPT, UR5, 0x1, UPT ;  /* 0x000000010500788c */ /* 0x000fe4000bf05070 */
[----:B------:R-:W-:-:S07]  /*3100*/  UIADD3 UR8, UPT, UPT, UR6, 0x8, URZ ;  /* 0x0000000806087890 */ /* 0x000fce000fffe0ff */
[----:B------:R-:W-:Y:S05]  /*3110*/  BRA.U !UP0, `(.L_x_61) ;  /* 0x00000001089c7547 */ /* 0x000fea000b800000 */
[----:B------:R-:W-:Y:S01]  /*3120*/  ELECT P0, URZ, PT ;  /* 0x0000000000ff782f */ /* 0x000fe20003800000 */
[----:B------:R-:W-:-:S12]  /*3130*/  BSSY B0, `(.L_x_61) ;  /* 0x0000025000007945 */ /* 0x000fd80003800000 */
[----:B------:R-:W-:Y:S05]  /*3140*/  @!P0 BRA `(.L_x_62) ;  /* 0x00000000008c8947 */ /* 0x000fea0003800000 */
[----:B------:R-:W-:-:S05]  /*3150*/  UMOV UR7, 0x10 ;  /* 0x0000001000077882 */ /* 0x000fca0000000000 */
[----:B------:R-:W-:Y:S04]  /*3160*/  DEPBAR.LE SB1, 0x36 ;  /* 0x00009d800000791a */ /* 0x000fe80000000000 */
[----:B------:R-:W1:Y:S02]  /*3170*/  UTCATOMSWS.2CTA.FIND_AND_SET.ALIGN UP1, UR7, UR7 ;  /* 0x00000007000775e3 */ /* 0x000e640008220800 */
[----:B-1----:R-:W-:Y:S01]  /*3180*/  MOV R8, UR7 ;  /* 0x0000000700087c02 */ /* 0x002fe20008000f00 */
[----:B------:R-:W-:Y:S06]  /*3190*/  BRA.U UP1, `(.L_x_63) ;  /* 0x0000000101187547 */ /* 0x000fec000b800000 */
.L_x_64:
[----:B------:R-:W-:Y:S05]  /*31a0*/  NANOSLEEP 0x64 ;  /* 0x000000640000795d */ /* 0x000fea0003800000 */
[----:B------:R-:W-:-:S05]  /*31b0*/  UMOV UR7, 0x10 ;  /* 0x0000001000077882 */ /* 0x000fca0000000000 */
[----:B------:R-:W-:Y:S04]  /*31c0*/  DEPBAR.LE SB1, 0x36 ;  /* 0x00009d800000791a */ /* 0x000fe80000000000 */
[----:B------:R-:W1:Y:S02]  /*31d0*/  UTCATOMSWS.2CTA.FIND_AND_SET.ALIGN UP1, UR7, UR7 ;  /* 0x00000007000775e3 */ /* 0x000e640008220800 */
[----:B-1----:R-:W-:Y:S01]  /*31e0*/  MOV R8, UR7 ;  /* 0x0000000700087c02 */ /* 0x002fe20008000f00 */
[----:B------:R-:W-:Y:S05]  /*31f0*/  BRA.U !UP1, `(.L_x_64) ;  /* 0xfffffffd09e87547 */ /* 0x000fea000b83ffff */
.L_x_63:
[----:B------:R-:W1:Y:S01]  /*3200*/  LDS R4, [UR6+0x10] ;  /* 0x00001006ff047984 */ /* 0x000e620008000800 */
[----:B------:R-:W-:Y:S01]  /*3210*/  IMAD.U32 R0, RZ, RZ, UR37 ;  /* 0x00000025ff007e24 */ /* 0x000fe2000f8e00ff */
[----:B------:R-:W-:-:S03]  /*3220*/  MOV R2, UR4 ;  /* 0x0000000400027c02 */ /* 0x000fc60008000f00 */
[----:B------:R-:W-:Y:S01]  /*3230*/  VIADD R0, R0, 0x180 ;  /* 0x0000018000007836 */ /* 0x000fe20000000000 */
[----:B-1----:R-:W-:-:S04]  /*3240*/  SHF.L.U32 R4, R4, 0x1f, RZ ;  /* 0x0000001f04047819 */ /* 0x002fc800000006ff */
[----:B------:R-:W1:Y:S02]  /*3250*/  SYNCS.PHASECHK.TRANS64.TRYWAIT P0, [UR6+0x8], R4 ;  /* 0x00000804ff0075a7 */ /* 0x000e640008001106 */
[----:B-1----:R-:W-:Y:S05]  /*3260*/  @P0 BRA `(.L_x_65) ;  /* 0x0000000000080947 */ /* 0x002fea0003800000 */
[----:B------:R-:W1:Y:S02]  /*3270*/  SYNCS.PHASECHK.TRANS64.TRYWAIT P0, [UR6+0x8], R4 ;  /* 0x00000804ff0075a7 */ /* 0x000e640008001106 */
[----:B-1----:R-:W-:Y:S05]  /*3280*/  @!P0 BRA `(.L_x_66) ;  /* 0x0000006800ec8947 */ /* 0x002fea0003800000 */
.L_x_65:
[----:B------:R-:W-:Y:S01]  /*3290*/  PRMT R2, R2, 0x654, R0 ;  /* 0x0000065402027816 */ /* 0x000fe20000000000 */
[----:B------:R-:W-:Y:S01]  /*32a0*/  HFMA2 R0, -RZ, RZ, 0, 5.9604644775390625e-08 ;  /* 0x00000001ff007431 */ /* 0x000fe200000001ff */
[----:B------:R-:W-:Y:S01]  /*32b0*/  UPRMT UR7, UR4, 0x654, UR8 ;  /* 0x0000065404077896 */ /* 0x000fe20008000008 */
[----:B------:R-:W-:Y:S02]  /*32c0*/  IMAD.MOV.U32 R6, RZ, RZ, 0xffff ;  /* 0x0000ffffff067424 */ /* 0x000fe400078e00ff */
[----:B-1----:R-:W-:Y:S02]  /*32d0*/  IMAD.MOV.U32 R4, RZ, RZ, 0x4 ;  /* 0x00000004ff047424 */ /* 0x002fe400078e00ff */
[----:B------:R-:W-:Y:S01]  /*32e0*/  IMAD.SHL.U32 R7, R8, 0x20, RZ ;  /* 0x0000002008077824 */ /* 0x000fe200078e00ff */
[----:B------:R-:W-:Y:S02]  /*32f0*/  MOV R3, UR7 ;  /* 0x0000000700037c02 */ /* 0x000fe40008000f00 */
[-C--:B------:R-:W-:Y:S01]  /*3300*/  SHF.L.U32 R6, R6, R8.reuse, RZ ;  /* 0x0000000806067219 */ /* 0x080fe200000006ff */
[----:B------:R1:W-:Y:S01]  /*3310*/  SYNCS.ARRIVE.TRANS64.RED RZ, [UR7], R4 ;  /* 0x00000004ffff79a7 */ /* 0x0003e20008000407 */
[----:B------:R-:W-:Y:S01]  /*3320*/  SHF.L.U32 R5, R0, R8, RZ ;  /* 0x0000000800057219 */ /* 0x000fe200000006ff */
[----:B------:R1:W-:Y:S04]  /*3330*/  STS [UR37+0x180], R7 ;  /* 0x00018007ff007988 */ /* 0x0003e80008000825 */
[----:B------:R1:W-:Y:S04]  /*3340*/  STAS [R2.64], R8 ;  /* 0x0000000802007dbd */ /* 0x0003e8000c0008ff */
[----:B------:R1:W-:Y:S04]  /*3350*/  ATOMS.OR RZ, [UR6+0x14], R6 ;  /* 0x00001406ffff798c */ /* 0x0003e8000b000006 */
[----:B------:R1:W-:Y:S04]  /*3360*/  ATOMS.OR RZ, [UR6+0x18], R5 ;  /* 0x00001805ffff798c */ /* 0x0003e8000b000006 */
[----:B------:R1:W-:Y:S02]  /*3370*/  ATOMS.XOR RZ, [UR6+0x10], R0 ;  /* 0x00001000ffff798c */ /* 0x0003e4000b800006 */
.L_x_62:
[----:B------:R-:W-:Y:S05]  /*3380*/  BSYNC B0 ;  /* 0x0000000000007941 */ /* 0x000fea0003800000 */
.L_x_61:
[----:B------:R-:W-:Y:S05]  /*3390*/  BRA.U UP0, `(.L_x_67) ;  /* 0x00000001006c7547 */ /* 0x000fea000b800000 */
[----:B------:R-:W-:-:S03]  /*33a0*/  UMOV UR7, 0xffffffff ;  /* 0xffffffff00077882 */ /* 0x000fc60000000000 */
[----:B------:R-:W-:Y:S05]  /*33b0*/  BRA.DIV UR7, `(.L_x_68) ;  /* 0x0000006a07b87947 */ /* 0x000fea000b800000 */
[----:B------:R-:W-:-:S13]  /*33c0*/  ELECT P6, URZ, PT ;  /* 0x0000000000ff782f */ /* 0x000fda00038c0000 */
.L_x_179:
[----:B------:R-:W-:Y:S05]  /*33d0*/  @!P6 BRA `(.L_x_67) ;  /* 0x00000000005ce947 */ /* 0x000fea0003800000 */
[----:B-1----:R-:W1:Y:S02]  /*33e0*/  LDS R2, [UR6+0x10] ;  /* 0x00001006ff027984 */ /* 0x002e640008000800 */
[----:B-1----:R-:W-:-:S04]  /*33f0*/  SHF.L.U32 R2, R2, 0x1f, RZ ;  /* 0x0000001f02027819 */ /* 0x002fc800000006ff */
[----:B------:R-:W1:Y:S02]  /*3400*/  SYNCS.PHASECHK.TRANS64.TRYWAIT P0, [UR6+0x8], R2 ;  /* 0x00000802ff0075a7 */ /* 0x000e640008001106 */
[----:B-1----:R-:W-:Y:S05]  /*3410*/  @P0 BRA `(.L_x_69) ;  /* 0x0000000000080947 */ /* 0x002fea0003800000 */
[----:B------:R-:W1:Y:S02]  /*3420*/  SYNCS.PHASECHK.TRANS64.TRYWAIT P0, [UR6+0x8], R2 ;  /* 0x00000802ff0075a7 */ /* 0x000e640008001106 */
[----:B-1----:R-:W-:Y:S05]  /*3430*/  @!P0 BRA `(.L_x_70) ;  /* 0x0000006800b88947 */ /* 0x002fea0003800000 */
.L_x_69:
[----:B------:R-:W2:Y:S01]  /*3440*/  LDS R4, [UR37+0x180] ;  /* 0x00018025ff047984 */ /* 0x000ea20008000800 */
[----:B-1----:R-:W-:Y:S02]  /*3450*/  HFMA2 R0, -RZ, RZ, 0, 5.9604644775390625e-08 ;  /* 0x00000001ff007431 */ /* 0x002fe400000001ff */
[----:B------:R-:W-:Y:S01]  /*3460*/  IMAD.MOV.U32 R2, RZ, RZ, 0xffff ;  /* 0x0000ffffff027424 */ /* 0x000fe200078e00ff */
[----:B------:R-:W-:Y:S01]  /*3470*/  UPRMT UR7, UR4, 0x654, UR8 ;  /* 0x0000065404077896 */ /* 0x000fe20008000008 */
[----:B--2---:R-:W-:-:S03]  /*3480*/  IMAD.SHL.U32 R3, R4, 0x20, RZ ;  /* 0x0000002004037824 */ /* 0x004fc600078e00ff */
[-C--:B------:R-:W-:Y:S02]  /*3490*/  SHF.L.U32 R2, R2, R4.reuse, RZ ;  /* 0x0000000402027219 */ /* 0x080fe400000006ff */
[----:B------:R-:W-:Y:S01]  /*34a0*/  SHF.L.U32 R4, R0, R4, RZ ;  /* 0x0000000400047219 */ /* 0x000fe200000006ff */
[----:B------:R2:W-:Y:S04]  /*34b0*/  STS [UR37+0x180], R3 ;  /* 0x00018003ff007988 */ /* 0x0005e80008000825 */
[----:B------:R2:W-:Y:S04]  /*34c0*/  ATOMS.OR RZ, [UR6+0x14], R2 ;  /* 0x00001402ffff798c */ /* 0x0005e8000b000006 */
[----:B------:R2:W-:Y:S01]  /*34d0*/  ATOMS.OR RZ, [UR6+0x18], R4 ;  /* 0x00001804ffff798c */ /* 0x0005e2000b000006 */
[----:B------:R-:W-:Y:S03]  /*34e0*/  SYNCS.ARRIVE.TRANS64.RED.A1T0 RZ, [UR7], RZ ;  /* 0x000000ffffff79a7 */ /* 0x000fe60008100407 */
[----:B------:R2:W-:Y:S01]  /*34f0*/  ATOMS.XOR RZ, [UR6+0x10], R0 ;  /* 0x00001000ffff798c */ /* 0x0005e2000b800006 */
[----:B------:R-:W-:Y:S05]  /*3500*/  BRA `(.L_x_67) ;  /* 0x0000000000107947 */ /* 0x000fea0003800000 */
.L_x_60:
[----:B------:R-:W-:Y:S02]  /*3510*/  MOV R0, 0xffffffff ;  /* 0xffffffff00007802 */ /* 0x000fe40000000f00 */
[----:B------:R-:W-:-:S03]  /*3520*/  MOV R2, 0x3550 ;  /* 0x0000355000027802 */ /* 0x000fc60000000f00 */
[----:B------:R1:W-:Y:S04]  /*3530*/  STS [UR37+0x180], R0 ;  /* 0x00018000ff007988 */ /* 0x0003e80008000825 */
[----:B-1---5:R-:W-:Y:S05]  /*3540*/  CALL.REL.NOINC `($__internal_1_$__cuda_sm10x_tcgen05_guardrail_trap_phase_invalid_during_alloc) ;  /* 0x00000070008c7944 */ /* 0x022fea0003c00000 */
.L_x_67:
[----:B------:R-:W-:Y:S05]  /*3550*/  WARPSYNC.ALL ;  /* 0x0000000000007948 */ /* 0x000fea0003800000 */
[----:B------:R-:W3:Y:S01]  /*3560*/  S2UR UR7, SR_CgaCtaId ;  /* 0x00000000000779c3 */ /* 0x000ee20000008800 */
[----:B------:R-:W-:Y:S01]  /*3570*/  UMOV UR6, 0x400 ;  /* 0x0000040000067882 */ /* 0x000fe20000000000 */
[----:B------:R-:W-:-:S06]  /*3580*/  NOP ;  /* 0x0000000000007918 */ /* 0x000fcc0000000000 */
[----:B------:R-:W-:Y:S06]  /*3590*/  BAR.ARV 0x6, 0xa0 ;  /* 0x0182800000007b1d */ /* 0x000fec0000002000 */
[----:B------:R-:W4:Y:S01]  /*35a0*/  LDCU UR8, c[0x0][0x38c] ;  /* 0x00007180ff0877ac */ /* 0x000f220008000800 */
[----:B------:R-:W-:Y:S01]  /*35b0*/  LOP3.LUT R13, R13, 0xffff, RZ, 0xc0, !PT ;  /* 0x0000ffff0d0d7812 */ /* 0x000fe200078ec0ff */
[----:B------:R-:W-:Y:S01]  /*35c0*/  IMAD.MOV.U32 R9, RZ, RZ, 0x1 ;  /* 0x00000001ff097424 */ /* 0x000fe200078e00ff */
[----:B------:R-:W-:Y:S01]  /*35d0*/  LOP3.LUT R12, R12, 0xffff, RZ, 0xc0, !PT ;  /* 0x0000ffff0c0c7812 */ /* 0x000fe200078ec0ff */
[----:B-1----:R-:W-:Y:S01]  /*35e0*/  IMAD.MOV.U32 R8, RZ, RZ, RZ ;  /* 0x000000ffff087224 */ /* 0x002fe200078e00ff */
[----:B------:R-:W-:-:S02]  /*35f0*/  R2UR UR12, R13 ;  /* 0x000000000d0c72ca */ /* 0x000fc400000e0000 */
[----:B--2---:R-:W-:Y:S02]  /*3600*/  CS2R R2, SRZ ;  /* 0x0000000000027805 */ /* 0x004fe4000001ff00 */
[----:B------:R-:W-:Y:S01]  /*3610*/  R2UR UR11, R12 ;  /* 0x000000000c0b72ca */ /* 0x000fe200000e0000 */
[----:B------:R-:W-:Y:S01]  /*3620*/  UMOV UR19, URZ ;  /* 0x000000ff00137c82 */ /* 0x000fe20008000000 */
[----:B------:R-:W-:Y:S01]  /*3630*/  UMOV UR18, URZ ;  /* 0x000000ff00127c82 */ /* 0x000fe20008000000 */
[----:B---3--:R-:W-:Y:S01]  /*3640*/  ULEA UR7, UR7, UR6, 0x18 ;  /* 0x0000000607077291 */ /* 0x008fe2000f8ec0ff */
[----:B------:R-:W-:Y:S01]  /*3650*/  UMOV UR17, URZ ;  /* 0x000000ff00117c82 */ /* 0x000fe20008000000 */
[----:B------:R-:W-:Y:S02]  /*3660*/  UISETP.NE.AND UP2, UPT, UR5, URZ, UPT ;  /* 0x000000ff0500728c */ /* 0x000fe4000bf45270 */
[----:B------:R-:W-:Y:S02]  /*3670*/  UIADD3 UR13, UPT, UPT, UR7, 0x8400, URZ ;  /* 0x00008400070d7890 */ /* 0x000fe4000fffe0ff */
[----:B------:R-:W-:-:S03]  /*3680*/  UIADD3 UR14, UPT, UPT, UR7, 0x28400, URZ ;  /* 0x00028400070e7890 */ /* 0x000fc6000fffe0ff */
[----:B------:R-:W1:Y:S01]  /*3690*/  LDS R0, [UR7+0x180] ;  /* 0x00018007ff007984 */ /* 0x000e620008000800 */
[----:B----4-:R-:W-:Y:S02]  /*36a0*/  UIADD3 UR8, UPT, UPT, UR8, 0x3f, URZ ;  /* 0x0000003f08087890 */ /* 0x010fe4000fffe0ff */
[----:B------:R-:W-:Y:S02]  /*36b0*/  USHF.R.U32.HI UR13, URZ, 0x4, UR13 ;  /* 0x00000004ff0d7899 */ /* 0x000fe4000801160d */
[----:B------:R-:W-:Y:S02]  /*36c0*/  USHF.R.S32.HI UR6, URZ, 0x1f, UR8 ;  /* 0x0000001fff067899 */ /* 0x000fe40008011408 */
[----:B------:R-:W-:Y:S02]  /*36d0*/  USHF.R.U32.HI UR14, URZ, 0x4, UR14 ;  /* 0x00000004ff0e7899 */ /* 0x000fe4000801160e */
[----:B------:R-:W-:Y:S02]  /*36e0*/  ULEA.HI UR6, UR6, UR8, URZ, 0x6 ;  /* 0x0000000806067291 */ /* 0x000fe4000f8f30ff */
[----:B------:R-:W-:-:S02]  /*36f0*/  ULOP3.LUT UR13, UR13, 0x3fff, URZ, 0xc0, !UPT ;  /* 0x00003fff0d0d7892 */ /* 0x000fc4000f8ec0ff */
[----:B------:R-:W-:Y:S02]  /*3700*/  USHF.R.S32.HI UR6, URZ, 0x6, UR6 ;  /* 0x00000006ff067899 */ /* 0x000fe40008011406 */
[----:B------:R-:W-:Y:S02]  /*3710*/  ULOP3.LUT UR14, UR14, 0x3fff, URZ, 0xc0, !UPT ;  /* 0x00003fff0e0e7892 */ /* 0x000fe4000f8ec0ff */
[----:B------:R-:W-:Y:S01]  /*3720*/  UISETP.LT.AND UP0, UPT, UR6, 0x1, UPT ;  /* 0x000000010600788c */ /* 0x000fe2000bf01270 */
[----:B------:R-:W-:Y:S01]  /*3730*/  UMOV UR28, 0x0 ;  /* 0x00000000001c7882 */ /* 0x000fe20000000000 */
[----:B------:R-:W-:Y:S01]  /*3740*/  UMOV UR29, 0x10200490 ;  /* 0x10200490001d7882 */ /* 0x000fe20000000000 */
[----:B------:R-:W-:Y:S02]  /*3750*/  ULOP3.LUT UR13, UR13, 0x10000, URZ, 0xfc, !UPT ;  /* 0x000100000d0d7892 */ /* 0x000fe4000f8efcff */
[----:B------:R-:W-:Y:S02]  /*3760*/  ULOP3.LUT UR14, UR14, 0x10000, URZ, 0xfc, !UPT ;  /* 0x000100000e0e7892 */ /* 0x000fe4000f8efcff */
[----:B------:R-:W-:Y:S01]  /*3770*/  USEL UR20, UR6, 0x1, !UP0 ;  /* 0x0000000106147887 */ /* 0x000fe2000c000000 */
[----:B------:R-:W-:Y:S01]  /*3780*/  UMOV UR26, 0x0 ;  /* 0x00000000001a7882 */ /* 0x000fe20000000000 */
[----:B------:R-:W-:Y:S01]  /*3790*/  UMOV UR27, 0x10200490 ;  /* 0x10200490001b7882 */ /* 0x000fe20000000000 */
[----:B------:R-:W-:Y:S01]  /*37a0*/  UMOV UR24, 0x0 ;  /* 0x0000000000187882 */ /* 0x000fe20000000000 */
[----:B------:R-:W-:Y:S01]  /*37b0*/  UMOV UR25, 0x10200490 ;  /* 0x1020049000197882 */ /* 0x000fe20000000000 */
[----:B------:R-:W-:Y:S01]  /*37c0*/  UMOV UR22, 0x0 ;  /* 0x0000000000167882 */ /* 0x000fe20000000000 */
[----:B------:R-:W-:Y:S01]  /*37d0*/  UMOV UR23, 0x10200490 ;  /* 0x1020049000177882 */ /* 0x000fe20000000000 */
[----:B-1----:R-:W-:-:S15]  /*37e0*/  R2UR UR21, R0 ;  /* 0x00000000001572ca */ /* 0x002fde00000e0000 */
.L_x_78:
[C---:B------:R-:W-:Y:S02]  /*37f0*/  LEA R0, R8.reuse, UR7, 0x3 ;  /* 0x0000000708007c11 */ /* 0x040fe4000f8e18ff */
[----:B------:R-:W-:Y:S02]  /*3800*/  SHF.L.U32 R4, R3, 0x1f, RZ ;  /* 0x0000001f03047819 */ /* 0x000fe400000006ff */
[----:B------:R-:W-:Y:S02]  /*3810*/  LEA R5, R8, UR7, 0x4 ;  /* 0x0000000708057c11 */ /* 0x000fe4000f8e20ff */
[----:B------:R-:W1:Y:S02]  /*3820*/  SYNCS.PHASECHK.TRANS64.TRYWAIT P0, [R0+URZ+0xd0], R4 ;  /* 0x0000d004000075a7 */ /* 0x000e6400080011ff */
[----:B-1-34-:R-:W-:Y:S05]  /*3830*/  @!P0 BRA `(.L_x_71) ;  /* 0x0000006400d08947 */ /* 0x01afea0003800000 */
.L_x_180:
[----:B-1----:R-:W1:Y:S01]  /*3840*/  LDS.128 R4, [R5+0x160] ;  /* 0x0001600005047984 */ /* 0x002e620000000c00 */
[----:B------:R-:W-:Y:S02]  /*3850*/  VIADD R0, R0, 0xe0 ;  /* 0x000000e000007836 */ /* 0x000fe40000000000 */
[----:B------:R-:W-:Y:S01]  /*3860*/  VIADD R8, R8, 0x1 ;  /* 0x0000000108087836 */ /* 0x000fe20000000000 */
[----:B------:R-:W-:Y:S01]  /*3870*/  @!PT LDS RZ, [RZ] ;  /* 0x00000000fffff984 */ /* 0x000fe20000000800 */
[----:B------:R-:W-:Y:S01]  /*3880*/  @!PT LDS RZ, [RZ] ;  /* 0x00000000fffff984 */ /* 0x000fe20000000800 */
[----:B------:R-:W-:Y:S01]  /*3890*/  @!PT LDS RZ, [RZ] ;  /* 0x00000000fffff984 */ /* 0x000fe20000000800 */
[----:B------:R-:W-:Y:S01]  /*38a0*/  @!PT LDS RZ, [RZ] ;  /* 0x00000000fffff984 */ /* 0x000fe20000000800 */
[----:B------:R2:W-:Y:S06]  /*38b0*/  MEMBAR.ALL.CTA ;  /* 0x0000000000007992 */ /* 0x0005ec0000008000 */
[----:B--2---:R-:W2:Y:S01]  /*38c0*/  FENCE.VIEW.ASYNC.S ;  /* 0x00000000000073c6 */ /* 0x004ea20000000000 */
[----:B------:R-:W-:-:S04]  /*38d0*/  PRMT R0, RZ, 0x654, R0 ;  /* 0x00000654ff007816 */ /* 0x000fc80000000000 */
[----:B--2---:R2:W-:Y:S01]  /*38e0*/  SYNCS.ARRIVE.TRANS64.RED.A1T0 RZ, [R0+URZ], RZ ;  /* 0x000000ff00ff79a7 */ /* 0x0045e200081004ff */
[----:B-1----:R-:W-:Y:S01]  /*38f0*/  LOP3.LUT P1, RZ, R6, 0x1, RZ, 0xc0, !PT ;  /* 0x0000000106ff7812 */ /* 0x002fe2000782c0ff */
[----:B--2---:R-:W-:-:S12]  /*3900*/  BRA.U UP2, `(.L_x_72) ;  /* 0x0000000502087547 */ /* 0x004fd8000b800000 */
[----:B------:R-:W1:Y:S01]  /*3910*/  LDCU UR8, c[0x0][0x38c] ;  /* 0x00007180ff0877ac */ /* 0x000e620008000800 */
[----:B------:R-:W-:Y:S02]  /*3920*/  PLOP3.LUT P2, PT, PT, PT, PT, 0x80, 0x8 ;  /* 0x000000000008781c */ /* 0x000fe40003f4f070 */
[----:B------:R-:W-:Y:S01]  /*3930*/  SHF.L.U32 R4, R9, 0x1f, RZ ;  /* 0x0000001f09047819 */ /* 0x000fe200000006ff */
[----:B------:R-:W-:Y:S02]  /*3940*/  ULEA UR9, UR19, UR7, 0x3 ;  /* 0x0000000713097291 */ /* 0x000fe4000f8e18ff */
[----:B------:R-:W-:Y:S02]  /*3950*/  ULEA UR10, UR19, UR21, 0x7 ;  /* 0x00000015130a7291 */ /* 0x000fe4000f8e38ff */
[----:B-1----:R-:W-:-:S06]  /*3960*/  UISETP.GE.AND UP0, UPT, UR8, 0x1, UPT ;  /* 0x000000010800788c */ /* 0x002fcc000bf06270 */
[----:B------:R-:W-:-:S05]  /*3970*/  PLOP3.LUT P0, PT, PT, PT, UP0, 0x80, 0x8 ;  /* 0x000000000008781c */ /* 0x000fca0003f0f008 */
[----:B------:R-:W-:-:S08]  /*3980*/  @UP0 ULEA UR8, UR18, UR7, 0x3 ;  /* 0x0000000712080291 */ /* 0x000fd0000f8e18ff */
[----:B------:R-:W-:-:S04]  /*3990*/  @P0 SHF.L.U32 R0, R2, 0x1f, RZ ;  /* 0x0000001f02000819 */ /* 0x000fc800000006ff */
[----:B------:R1:W2:Y:S01]  /*39a0*/  @P0 SYNCS.PHASECHK.TRANS64.TRYWAIT P2, [UR8], R0 ;  /* 0x00000000ff0005a7 */ /* 0x0002a20008041108 */
[----:B------:R-:W3:Y:S02]  /*39b0*/  SYNCS.PHASECHK.TRANS64.TRYWAIT P0, [UR9+0x110], R4 ;  /* 0x00011004ff0075a7 */ /* 0x000ee40008001109 */
[----:B-123--:R-:W-:Y:S05]  /*39c0*/  @!P0 BRA `(.L_x_73) ;  /* 0x0000006400808947 */ /* 0x00efea0003800000 */
.L_x_182:
[----:B------:R-:W-:Y:S01]  /*39d0*/  UMOV UR16, UR17 ;  /* 0x0000001100107c82 */ /* 0x000fe20008000000 */
[----:B------:R-:W-:Y:S05]  /*39e0*/  BRA.U !UP0, `(.L_x_74) ;  /* 0x0000000108c07547 */ /* 0x000fea000b800000 */
[----:B------:R-:W-:Y:S02]  /*39f0*/  UIADD3 UR16, UPT, UPT, UR20, UR17, URZ ;  /* 0x0000001114107290 */ /* 0x000fe4000fffe0ff */
[----:B------:R-:W-:Y:S01]  /*3a00*/  UPLOP3.LUT UP3, UPT, UPT, UPT, UPT, 0x40, 0x4 ;  /* 0x000000000004789c */ /* 0x000fe20003f6e870 */
[----:B------:R-:W-:Y:S01]  /*3a10*/  UMOV UR15, UR6 ;  /* 0x00000006000f7c82 */ /* 0x000fe20008000000 */
[----:B------:R-:W-:-:S09]  /*3a20*/  UMOV UR46, UR18 ;  /* 0x00000012002e7c82 */ /* 0x000fd20008000000 */
.L_x_77:
[----:B--2---:R-:W-:Y:S01]  /*3a30*/  ULEA UR8, UR46, UR7, 0x3 ;  /* 0x000000072e087291 */ /* 0x004fe2000f8e18ff */
[----:B---3--:R-:W-:Y:S11]  /*3a40*/  @P2 BRA `(.L_x_75) ;  /* 0x00000000000c2947 */ /* 0x008ff60003800000 */
[----:B-1----:R-:W-:Y:S04]  /*3a50*/  SHF.L.U32 R4, R2, 0x1f, RZ ;  /* 0x0000001f02047819 */ /* 0x002fe800000006ff */
[----:B------:R-:W1:Y:S02]  /*3a60*/  SYNCS.PHASECHK.TRANS64.TRYWAIT P0, [UR8], R4 ;  /* 0x00000004ff0075a7 */ /* 0x000e640008001108 */
[----:B-1----:R-:W-:Y:S05]  /*3a70*/  @!P0 BRA `(.L_x_76) ;  /* 0x00000064006c8947 */ /* 0x002fea0003800000 */
.L_x_75:
[----:B------:R-:W-:Y:S01]  /*3a80*/  UISETP.NE.AND UP0, UPT, UR15, 0x1, UPT ;  /* 0x000000010f00788c */ /* 0x000fe2000bf05270 */
[----:B------:R-:W-:Y:S01]  /*3a90*/  PLOP3.LUT P2, PT, PT, PT, PT, 0x80, 0x8 ;  /* 0x000000000008781c */ /* 0x000fe20003f4f070 */
[----:B------:R-:W-:Y:S02]  /*3aa0*/  UIADD3 UR18, UPT, UPT, UR46, 0x1, URZ ;  /* 0x000000012e127890 */ /* 0x000fe4000fffe0ff */
[----:B------:R-:W-:Y:S02]  /*3ab0*/  ULEA UR32, UR46, UR14, 0x9 ;  /* 0x0000000e2e207291 */ /* 0x000fe4000f8e48ff */
[----:B------:R-:W-:Y:S01]  /*3ac0*/  UISETP.NE.AND UP1, UPT, UR18, 0x8, UPT ;  /* 0x000000081200788c */ /* 0x000fe2000bf25270 */
[----:B------:R-:W-:Y:S01]  /*3ad0*/  PLOP3.LUT P0, PT, PT, PT, UP0, 0x80, 0x8 ;  /* 0x000000000008781c */ /* 0x000fe20003f0f008 */
[----:B------:R-:W-:Y:S02]  /*3ae0*/  UIADD3 UR44, UPT, UPT, UR32, 0x2, URZ ;  /* 0x00000002202c7890 */ /* 0x000fe4000fffe0ff */
[----:B------:R-:W-:Y:S02]  /*3af0*/  USEL UR31, URZ, 0x1, UP1 ;  /* 0x00000001ff1f7887 */ /* 0x000fe40008800000 */
[----:B------:R-:W-:Y:S02]  /*3b00*/  USEL UR18, UR18, URZ, UP1 ;  /* 0x000000ff12127287 */ /* 0x000fe40008800000 */
[----:B------:R-:W-:Y:S02]  /*3b10*/  UIADD3 UR40, UPT, UPT, UR32, 0x4, URZ ;  /* 0x0000000420287890 */ /* 0x000fe4000fffe0ff */
[----:B------:R-:W-:Y:S01]  /*3b20*/  @UP0 ULEA UR30, UR18, UR7, 0x3 ;  /* 0x00000007121e0291 */ /* 0x000fe2000f8e18ff */
[----:B------:R-:W-:Y:S01]  /*3b30*/  LOP3.LUT R2, R2, UR31, RZ, 0x3c, !PT ;  /* 0x0000001f02027c12 */ /* 0x000fe2000f8e3cff */
[----:B------:R-:W-:Y:S02]  /*3b40*/  UIADD3 UR36, UPT, UPT, UR32, 0x6, URZ ;  /* 0x0000000620247890 */ /* 0x000fe4000fffe0ff */
[----:B------:R-:W-:Y:S01]  /*3b50*/  UIADD3 UR8, UPT, UPT, UR8, 0x40, URZ ;  /* 0x0000004008087890 */ /* 0x000fe2000fffe0ff */
[----:B-1----:R-:W-:Y:S01]  /*3b60*/  @P0 SHF.L.U32 R0, R2, 0x1f, RZ ;  /* 0x0000001f02000819 */ /* 0x002fe200000006ff */
[----:B------:R-:W-:Y:S02]  /*3b70*/  UIADD3 UR17, UPT, UPT, UR17, 0x1, URZ ;  /* 0x0000000111117890 */ /* 0x000fe4000fffe0ff */
[----:B------:R-:W-:Y:S01]  /*3b80*/  UIADD3 UR15, UPT, UPT, UR15, -0x1, URZ ;  /* 0xffffffff0f0f7890 */ /* 0x000fe2000fffe0ff */
[----:B------:R2:W3:Y:S01]  /*3b90*/  @P0 SYNCS.PHASECHK.TRANS64.TRYWAIT P2, [UR30], R0 ;  /* 0x00000000ff0005a7 */ /* 0x0004e2000804111e */
[----:B------:R-:W-:Y:S02]  /*3ba0*/  ULEA UR30, UR46, UR13, 0xa ;  /* 0x0000000d2e1e7291 */ /* 0x000fe4000f8e50ff */
[----:B------:R-:W-:Y:S02]  /*3bb0*/  UISETP.NE.AND UP0, UPT, UR17, UR16, UPT ;  /* 0x000000101100728c */ /* 0x000fe4000bf05270 */
[----:B------:R-:W-:Y:S02]  /*3bc0*/  UIADD3 UR42, UPT, UPT, UR30, 0x2, URZ ;  /* 0x000000021e2a7890 */ /* 0x000fe4000fffe0ff */
[----:B------:R-:W-:Y:S02]  /*3bd0*/  UIADD3 UR38, UPT, UPT, UR30, 0x4, URZ ;  /* 0x000000041e267890 */ /* 0x000fe4000fffe0ff */
[----:B------:R-:W-:Y:S01]  /*3be0*/  UIADD3 UR34, UPT, UPT, UR30, 0x6, URZ ;  /* 0x000000061e227890 */ /* 0x000fe2000fffe0ff */
[----:B------:R-:W-:Y:S01]  /*3bf0*/  UMOV UR33, 0x40004040 ;  /* 0x4000404000217882 */ /* 0x000fe20000000000 */
[----:B------:R-:W-:Y:S01]  /*3c00*/  UMOV UR31, 0x40004040 ;  /* 0x40004040001f7882 */ /* 0x000fe20000000000 */
[----:B------:R-:W-:Y:S01]  /*3c10*/  UMOV UR45, 0x40004040 ;  /* 0x40004040002d7882 */ /* 0x000fe20000000000 */
[----:B------:R2:W-:Y:S01]  /*3c20*/  UTCHMMA.2CTA gdesc[UR30], gdesc[UR32], tmem[UR10], tmem[UR28], idesc[UR29], UP3 ;  /* 0x00ff1c201e0075ea */ /* 0x0005e20009a0000a */
[----:B------:R-:W-:Y:S01]  /*3c30*/  UPLOP3.LUT UP3, UPT, UPT, UPT, UPT, 0x80, 0x8 ;  /* 0x000000000008789c */ /* 0x000fe20003f6f070 */
[----:B------:R-:W-:Y:S01]  /*3c40*/  UMOV UR43, 0x40004040 ;  /* 0x40004040002b7882 */ /* 0x000fe20000000000 */
[----:B------:R-:W-:Y:S01]  /*3c50*/  UMOV UR41, 0x40004040 ;  /* 0x4000404000297882 */ /* 0x000fe20000000000 */
[----:B------:R2:W-:Y:S01]  /*3c60*/  UTCHMMA.2CTA gdesc[UR42], gdesc[UR44], tmem[UR10], tmem[UR26], idesc[UR27], UPT ;  /* 0x00ff1a2c2a0075ea */ /* 0x0005e2000ba0000a */
[----:B------:R-:W-:Y:S01]  /*3c70*/  UMOV UR39, 0x40004040 ;  /* 0x4000404000277882 */ /* 0x000fe20000000000 */
[----:B------:R-:W-:Y:S01]  /*3c80*/  UMOV UR37, 0x40004040 ;  /* 0x4000404000257882 */ /* 0x000fe20000000000 */
[----:B------:R-:W-:Y:S01]  /*3c90*/  UMOV UR35, 0x40004040 ;  /* 0x4000404000237882 */ /* 0x000fe20000000000 */
[----:B------:R2:W-:Y:S01]  /*3ca0*/  UTCHMMA.2CTA gdesc[UR38], gdesc[UR40], tmem[UR10], tmem[UR24], idesc[UR25], UPT ;  /* 0x00ff1828260075ea */ /* 0x0005e2000ba0000a */
[----:B------:R2:W-:Y:S01]  /*3cb0*/  UTCHMMA.2CTA gdesc[UR34], gdesc[UR36], tmem[UR10], tmem[UR22], idesc[UR23], UPT ;  /* 0x00ff1624220075ea */ /* 0x0005e2000ba0000a */
[----:B------:R2:W-:Y:S01]  /*3cc0*/  UTCBAR.2CTA.MULTICAST [UR8], URZ, UR12 ;  /* 0x000000ff080073e9 */ /* 0x0005e2000820080c */
[----:B------:R-:W-:Y:S01]  /*3cd0*/  UMOV UR46, UR18 ;  /* 0x00000012002e7c82 */ /* 0x000fe20008000000 */
[----:B------:R-:W-:Y:S05]  /*3ce0*/  BRA.U UP0, `(.L_x_77) ;  /* 0xfffffffd00507547 */ /* 0x000fea000b83ffff */
.L_x_74:
[----:B------:R-:W-:Y:S01]  /*3cf0*/  UIADD3 UR9, UPT, UPT, UR9, 0xf0, URZ ;  /* 0x000000f009097890 */ /* 0x000fe2000fffe0ff */
[----:B------:R-:W-:-:S08]  /*3d00*/  UMOV UR17, UR16 ;  /* 0x0000001000117c82 */ /* 0x000fd00008000000 */
[----:B------:R4:W-:Y:S01]  /*3d10*/  UTCBAR.2CTA.MULTICAST [UR9], URZ, UR11 ;  /* 0x000000ff090073e9 */ /* 0x0009e2000820080b */
[----:B------:R-:W-:Y:S02]  /*3d20*/  NOP ;  /* 0x0000000000007918 */ /* 0x000fe40000000000 */
.L_x_72:
[----:B------:R-:W-:Y:S01]  /*3d30*/  UIADD3 UR19, UPT, UPT, UR19, 0x1, URZ ;  /* 0x0000000113137890 */ /* 0x000fe2000fffe0ff */
[----:B------:R-:W-:-:S03]  /*3d40*/  ISETP.NE.AND P0, PT, R8, 0x2, PT ;  /* 0x000000020800780c */ /* 0x000fc60003f05270 */
[----:B------:R-:W-:Y:S01]  /*3d50*/  UISETP.NE.AND UP0, UPT, UR19, 0x4, UPT ;  /* 0x000000041300788c */ /* 0x000fe2000bf05270 */
[----:B-12---:R-:W-:Y:S02]  /*3d60*/  SEL R0, RZ, 0x1, P0 ;  /* 0x00000001ff007807 */ /* 0x006fe40000000000 */
[----:B------:R-:W-:Y:S01]  /*3d70*/  SEL R8, R8, RZ, P0 ;  /* 0x000000ff08087207 */ /* 0x000fe20000000000 */
[----:B------:R-:W-:Y:S01]  /*3d80*/  USEL UR8, URZ, 0x1, UP0 ;  /* 0x00000001ff087887 */ /* 0x000fe20008000000 */
[----:B------:R-:W-:Y:S01]  /*3d90*/  LOP3.LUT R3, R3, R0, RZ, 0x3c, !PT ;  /* 0x0000000003037212 */ /* 0x000fe200078e3cff */
[----:B------:R-:W-:-:S04]  /*3da0*/  USEL UR19, UR19, URZ, UP0 ;  /* 0x000000ff13137287 */ /* 0x000fc80008000000 */
[----:B------:R-:W-:Y:S01]  /*3db0*/  LOP3.LUT R9, R9, UR8, RZ, 0x3c, !PT ;  /* 0x0000000809097c12 */ /* 0x000fe2000f8e3cff */
[----:B------:R-:W-:Y:S07]  /*3dc0*/  @P1 BRA `(.L_x_78) ;  /* 0xfffffff800881947 */ /* 0x000fee000383ffff */
[----:B------:R-:W1:Y:S01]  /*3dd0*/  S2UR UR6, SR_CgaCtaId ;  /* 0x00000000000679c3 */ /* 0x000e620000008800 */
[----:B------:R-:W-:Y:S01]  /*3de0*/  ELECT P0, URZ, PT ;  /* 0x0000000000ff782f */ /* 0x000fe20003800000 */
[----:B------:R-:W-:Y:S01]  /*3df0*/  HFMA2 R0, -RZ, RZ, 0, 5.9604644775390625e-08 ;  /* 0x00000001ff007431 */ /* 0x000fe200000001ff */
[----:B------:R-:W-:-:S05]  /*3e00*/  UMOV UR8, 0x40 ;  /* 0x0000004000087882 */ /* 0x000fca0000000000 */
[----:B------:R-:W-:Y:S01]  /*3e10*/  UVIRTCOUNT.DEALLOC.SMPOOL 0x80 ;  /* 0x000000800000784c */ /* 0x000fe20000000000 */
[----:B------:R-:W-:Y:S02]  /*3e20*/  UISETP.NE.AND UP0, UPT, UR5, URZ, UPT ;  /* 0x000000ff0500728c */ /* 0x000fe4000bf05270 */
[----:B-1----:R-:W-:-:S09]  /*3e30*/  ULEA UR6, UR6, UR8, 0x18 ;  /* 0x0000000806067291 */ /* 0x002fd2000f8ec0ff */
[----:B------:R1:W-:Y:S01]  /*3e40*/  @P0 STS.U8 [UR6+0x1c], R0 ;  /* 0x00001c00ff000988 */ /* 0x0003e20008000006 */
[----:B------:R-:W-:Y:S05]  /*3e50*/  BRA.U UP0, `(.L_x_79) ;  /* 0x0000000100a07547 */ /* 0x000fea000b800000 */
[----:B------:R-:W-:Y:S01]  /*3e60*/  UIADD3 UR5, UPT, UPT, UR7, 0x110, URZ ;  /* 0x0000011007057890 */ /* 0x000fe2000fffe0ff */
[----:B------:R-:W-:-:S03]  /*3e70*/  SHF.L.U32 R2, R9, 0x1f, RZ ;  /* 0x0000001f09027819 */ /* 0x000fc600000006ff */
[----:B------:R-:W-:-:S09]  /*3e80*/  ULEA UR8, UR19, UR5, 0x3 ;  /* 0x0000000513087291 */ /* 0x000fd2000f8e18ff */
[----:B------:R-:W2:Y:S02]  /*3e90*/  SYNCS.PHASECHK.TRANS64.TRYWAIT P0, [UR8], R2 ;  /* 0x00000002ff0075a7 */ /* 0x000ea40008001108 */
[----:B--2---:R-:W-:Y:S05]  /*3ea0*/  @!P0 BRA `(.L_x_80) ;  /* 0x0000006000788947 */ /* 0x004fea0003800000 */
.L_x_185:
[----:B----4-:R-:W-:-:S04]  /*3eb0*/  UIADD3 UR9, UPT, UPT, UR19, 0x1, URZ ;  /* 0x0000000113097890 */ /* 0x010fc8000fffe0ff */
        /* <DEDUP_REMOVED lines=8> */
.L_x_187:
        /* <DEDUP_REMOVED lines=9> */
.L_x_189:
[----:B------:R-:W-:-:S04]  /*3fd0*/  UIADD3 UR9, UPT, UPT, UR9, 0x1, URZ ;  /* 0x0000000109097890 */ /* 0x000fc8000fffe0ff */
[----:B------:R-:W-:-:S04]  /*3fe0*/  UISETP.NE.AND UP1, UPT, UR9, 0x4, UPT ;  /* 0x000000040900788c */ /* 0x000fc8000bf25270 */
[----:B------:R-:W-:Y:S02]  /*3ff0*/  USEL UR8, URZ, 0x1, UP1 ;  /* 0x00000001ff087887 */ /* 0x000fe40008800000 */
[----:B------:R-:W-:-:S04]  /*4000*/  USEL UR9, UR9, URZ, UP1 ;  /* 0x000000ff09097287 */ /* 0x000fc80008800000 */
[----:B------:R-:W-:Y:S01]  /*4010*/  ULEA UR9, UR9, UR5, 0x3 ;  /* 0x0000000509097291 */ /* 0x000fe2000f8e18ff */
[----:B------:R-:W-:-:S04]  /*4020*/  LOP3.LUT R2, R2, UR8, RZ, 0x3c, !PT ;  /* 0x0000000802027c12 */ /* 0x000fc8000f8e3cff */
[----:B------:R-:W-:Y:S01]  /*4030*/  SHF.L.U32 R2, R2, 0x1f, RZ ;  /* 0x0000001f02027819 */ /* 0x000fe200000006ff */
[----:B-1----:R-:W-:-:S04]  /*4040*/  IMAD.U32 R0, RZ, RZ, UR9 ;  /* 0x00000009ff007e24 */ /* 0x002fc8000f8e00ff */
[----:B------:R1:W2:Y:S03]  /*4050*/  SYNCS.PHASECHK.TRANS64.TRYWAIT P0, [R0+URZ], R2 ;  /* 0x00000002000075a7 */ /* 0x0002a600080011ff */
[----:B--2---:R-:W-:Y:S05]  /*4060*/  @!P0 NANOSLEEP.SYNCS 0x989680 ;  /* 0x009896800000895d */ /* 0x004fea0003900000 */
[----:B------:R-:W2:Y:S02]  /*4070*/  @!P0 SYNCS.PHASECHK.TRANS64 P0, [R0+URZ], R2 ;  /* 0x00000002000085a7 */ /* 0x000ea400080010ff */
[----:B--2---:R-:W-:Y:S05]  /*4080*/  @P0 BRA `(.L_x_83) ;  /* 0x0000000000200947 */ /* 0x004fea0003800000 */
.L_x_84:
[----:B--2---:R2:W4:Y:S02]  /*4090*/  SYNCS.PHASECHK.TRANS64.TRYWAIT P0, [R0+URZ], R2 ;  /* 0x00000002000075a7 */ /* 0x00452400080011ff */
[----:B----4-:R-:W-:Y:S05]  /*40a0*/  @!P0 NANOSLEEP.SYNCS 0x989680 ;  /* 0x009896800000895d */ /* 0x010fea0003900000 */
[----:B------:R-:W4:Y:S02]  /*40b0*/  @!P0 SYNCS.PHASECHK.TRANS64 P0, [R0+URZ], R2 ;  /* 0x00000002000085a7 */ /* 0x000f2400080010ff */
[----:B----4-:R-:W-:Y:S05]  /*40c0*/  @!P0 BRA `(.L_x_84) ;  /* 0xfffffffc00f08947 */ /* 0x010fea000383ffff */
[----:B------:R-:W-:Y:S05]  /*40d0*/  BRA `(.L_x_83) ;  /* 0x00000000000c7947 */ /* 0x000fea0003800000 */
.L_x_79:
[----:B------:R-:W-:-:S04]  /*40e0*/  UIADD3 UR5, UPT, UPT, UR7, 0x150, URZ ;  /* 0x0000015007057890 */ /* 0x000fc8000fffe0ff */
[----:B------:R-:W-:-:S09]  /*40f0*/  UPRMT UR5, UR4, 0x654, UR5 ;  /* 0x0000065404057896 */ /* 0x000fd20008000005 */
[----:B------:R-:W-:Y:S03]  /*4100*/  SYNCS.ARRIVE.TRANS64.RED.A1T0 RZ, [UR5], RZ ;  /* 0x000000ffffff79a7 */ /* 0x000fe60008100405 */
.L_x_83:
[----:B-12---:R-:W-:Y:S01]  /*4110*/  SHF.L.U32 R2, RZ, 0x1f, RZ ;  /* 0x0000001fff027819 */ /* 0x006fe200000006ff */
[----:B------:R-:W-:Y:S01]  /*4120*/  UIADD3 UR5, UPT, UPT, UR7, 0x150, URZ ;  /* 0x0000015007057890 */ /* 0x000fe2000fffe0ff */
[----:B------:R-:W-:Y:S02]  /*4130*/  PLOP3.LUT P0, PT, PT, PT, UP0, 0x80, 0x8 ;  /* 0x000000000008781c */ /* 0x000fe40003f0f008 */
[----:B------:R-:W1:Y:S02]  /*4140*/  SYNCS.PHASECHK.TRANS64.TRYWAIT P1, [UR7+0x150], R2 ;  /* 0x00015002ff0075a7 */ /* 0x000e640008021107 */
[----:B-1----:R-:W-:Y:S09]  /*4150*/  @!P1 BRA `(.L_x_85) ;  /* 0x0000006000149947 */ /* 0x002ff20003800000 */
.L_x_191:
[----:B------:R-:W-:Y:S01]  /*4160*/  @!UP0 UPRMT UR5, UR4, 0x654, UR5 ;  /* 0x0000065404058896 */ /* 0x000fe20008000005 */
[----:B------:R-:W-:Y:S02]  /*4170*/  UMOV UR8, 0xffff ;  /* 0x0000ffff00087882 */ /* 0x000fe40000000000 */
[----:B------:R-:W-:-:S06]  /*4180*/  UMOV UR4, 0x1 ;  /* 0x0000000100047882 */ /* 0x000fcc0000000000 */
[----:B------:R-:W-:Y:S01]  /*4190*/  @!P0 SYNCS.ARRIVE.TRANS64.RED.A1T0 RZ, [UR5], RZ ;  /* 0x000000ffffff89a7 */ /* 0x000fe20008100405 */
[----:B------:R-:W-:Y:S01]  /*41a0*/  NOP ;  /* 0x0000000000007918 */ /* 0x000fe20000000000 */
[----:B-1----:R-:W1:Y:S01]  /*41b0*/  LDS R0, [UR6+0x14] ;  /* 0x00001406ff007984 */ /* 0x002e620008000800 */
[----:B------:R-:W-:-:S04]  /*41c0*/  ULOP3.LUT UR5, UR21, 0xffff, URZ, 0xc0, !UPT ;  /* 0x0000ffff15057892 */ /* 0x000fc8000f8ec0ff */
[----:B------:R-:W-:-:S04]  /*41d0*/  USHF.R.U32.HI UR5, URZ, 0x5, UR5 ;  /* 0x00000005ff057899 */ /* 0x000fc80008011605 */
[----:B------:R-:W-:Y:S02]  /*41e0*/  USHF.L.U32 UR8, UR8, UR5, URZ ;  /* 0x0000000508087299 */ /* 0x000fe400080006ff */
[----:B------:R-:W-:-:S04]  /*41f0*/  USHF.L.U32 UR4, UR4, UR5, URZ ;  /* 0x0000000504047299 */ /* 0x000fc800080006ff */
[----:B-1----:R-:W-:-:S04]  /*4200*/  LOP3.LUT R0, R0, UR8, RZ, 0xc0, !PT ;  /* 0x0000000800007c12 */ /* 0x002fc8000f8ec0ff */
[----:B------:R-:W-:-:S13]  /*4210*/  ISETP.NE.AND P0, PT, R0, UR8, PT ;  /* 0x0000000800007c0c */ /* 0x000fda000bf05270 */
[----:B------:R-:W-:Y:S05]  /*4220*/  @P0 BRA `(.L_x_86) ;  /* 0x0000000000580947 */ /* 0x000fea0003800000 */
[----:B------:R-:W1:Y:S02]  /*4230*/  LDS R0, [UR6+0x18] ;  /* 0x00001806ff007984 */ /* 0x000e640008000800 */
[----:B-1----:R-:W-:-:S04]  /*4240*/  LOP3.LUT R0, R0, UR4, RZ, 0xc0, !PT ;  /* 0x0000000400007c12 */ /* 0x002fc8000f8ec0ff */
[----:B------:R-:W-:-:S13]  /*4250*/  ISETP.NE.AND P0, PT, R0, UR4, PT ;  /* 0x0000000400007c0c */ /* 0x000fda000bf05270 */
[----:B------:R-:W-:Y:S05]  /*4260*/  @P0 BRA `(.L_x_87) ;  /* 0x00000000003c0947 */ /* 0x000fea0003800000 */
[----:B------:R-:W1:Y:S01]  /*4270*/  S2R R2, SR_LANEID ;  /* 0x0000000000027919 */ /* 0x000e620000000000 */
[----:B------:R-:W-:Y:S01]  /*4280*/  ULOP3.LUT UR8, URZ, UR8, URZ, 0x33, !UPT ;  /* 0x00000008ff087292 */ /* 0x000fe2000f8e33ff */
[----:B------:R-:W-:Y:S02]  /*4290*/  VOTEU.ANY UR7, UPT, PT ;  /* 0x0000000000077886 */ /* 0x000fe400038e0100 */
[----:B------:R-:W-:-:S03]  /*42a0*/  UFLO.U32 UR7, UR7 ;  /* 0x00000007000772bd */ /* 0x000fc600080e0000 */
[----:B------:R-:W-:-:S04]  /*42b0*/  IMAD.U32 R0, RZ, RZ, UR8 ;  /* 0x00000008ff007e24 */ /* 0x000fc8000f8e00ff */
[----:B------:R2:W3:Y:S02]  /*42c0*/  REDUX UR5, R0 ;  /* 0x00000000000573c4 */ /* 0x0004e40000000000 */
[----:B------:R1:W-:Y:S02]  /*42d0*/  UTCATOMSWS.AND URZ, UR8 ;  /* 0x0000000800ff79e3 */ /* 0x0003e40008000000 */
[----:B-1----:R-:W-:Y:S02]  /*42e0*/  ISETP.EQ.U32.AND P0, PT, R2, UR7, PT ;  /* 0x0000000702007c0c */ /* 0x002fe4000bf02070 */
[----:B--2---:R-:W-:Y:S02]  /*42f0*/  LOP3.LUT R0, RZ, UR4, RZ, 0x33, !PT ;  /* 0x00000004ff007c12 */ /* 0x004fe4000f8e33ff */
[----:B---3--:R-:W-:Y:S02]  /*4300*/  MOV R2, UR5 ;  /* 0x0000000500027c02 */ /* 0x008fe40008000f00 */
[----:B------:R-:W1:Y:S07]  /*4310*/  REDUX UR4, R0 ;  /* 0x00000000000473c4 */ /* 0x000e6e0000000000 */
[----:B------:R2:W-:Y:S01]  /*4320*/  @P0 ATOMS.AND RZ, [UR6+0x14], R2 ;  /* 0x00001402ffff098c */ /* 0x0005e2000a800006 */
[----:B-1----:R-:W-:-:S05]  /*4330*/  IMAD.U32 R0, RZ, RZ, UR4 ;  /* 0x00000004ff007e24 */ /* 0x002fca000f8e00ff */
[----:B------:R2:W-:Y:S01]  /*4340*/  @P0 ATOMS.AND RZ, [UR6+0x18], R0 ;  /* 0x00001800ffff098c */ /* 0x0005e2000a800006 */
[----:B------:R-:W-:Y:S05]  /*4350*/  BRA `(.L_x_88) ;  /* 0x0000000000147947 */ /* 0x000fea0003800000 */
.L_x_87:
[----:B------:R-:W-:Y:S02]  /*4360*/  MOV R2, 0x4380 ;  /* 0x0000438000027802 */ /* 0x000fe40000000f00 */
[----:B---345:R-:W-:Y:S05]  /*4370*/  CALL.REL.NOINC `($__internal_0_$__cuda_sm10x_tcgen05_guardrail_trap_col_being_dealloced_not_returned_by_alloc) ;  /* 0x0000006000f47944 */ /* 0x038fea0003c00000 */
[----:B------:R-:W-:Y:S05]  /*4380*/  BRA `(.L_x_88) ;  /* 0x0000000000087947 */ /* 0x000fea0003800000 */
.L_x_86:
[----:B------:R-:W-:Y:S02]  /*4390*/  MOV R2, 0x43b0 ;  /* 0x000043b000027802 */ /* 0x000fe40000000f00 */
[----:B---345:R-:W-:Y:S05]  /*43a0*/  CALL.REL.NOINC `($__internal_2_$__cuda_sm10x_tcgen05_guardrail_trap_unallocated_columns_being_dealloced) ;  /* 0x0000006400007944 */ /* 0x038fea0003c00000 */
.L_x_88:
[----:B------:R-:W-:Y:S01]  /*43b0*/  NOP ;  /* 0x0000000000007918 */ /* 0x000fe20000000000 */
[----:B----4-:R-:W-:Y:S05]  /*43c0*/  EXIT ;  /* 0x000000000000794d */ /* 0x010fea0003800000 */
.L_x_59:
[----:B------:R-:W-:-:S09]  /*43d0*/  UISETP.NE.OR UP5, UPT, UR10, 0x3, !UP5 ;  /* 0x000000030a00788c */ /* 0x000fd2000efa5670 */
[----:B------:R-:W-:Y:S05]  /*43e0*/  BRA.U UP5, `(.L_x_89) ;  /* 0x0000001105107547 */ /* 0x000fea000b800000 */
[----:B------:R-:W1:Y:S01]  /*43f0*/  LDC R0, c[0x0][0xb30] ;  /* 0x0002cc00ff007b82 */ /* 0x000e620000000800 */
[----:B------:R-:W2:Y:S01]  /*4400*/  LDCU.64 UR8, c[0x0][0x888] ;  /* 0x00011100ff0877ac */ /* 0x000ea20008000a00 */
[----:B------:R-:W-:Y:S02]  /*4410*/  HFMA2 R27, -RZ, RZ, 0, 0 ;  /* 0x00000000ff1b7431 */ /* 0x000fe400000001ff */
[----:B------:R-:W-:Y:S01]  /*4420*/  IMAD.MOV.U32 R29, RZ, RZ, 0x1 ;  /* 0x00000001ff1d7424 */ /* 0x000fe200078e00ff */
[----:B------:R-:W-:Y:S01]  /*4430*/  MOV R25, 0x2000 ;  /* 0x0000200000197802 */ /* 0x000fe20000000f00 */
[----:B------:R-:W3:Y:S01]  /*4440*/  LDCU.64 UR4, c[0x0][0x890] ;  /* 0x00011200ff0477ac */ /* 0x000ee20008000a00 */
[----:B------:R-:W-:Y:S01]  /*4450*/  IMAD.MOV.U32 R28, RZ, RZ, RZ ;  /* 0x000000ffff1c7224 */ /* 0x000fe200078e00ff */
[----:B------:R-:W4:Y:S01]  /*4460*/  LDC R24, c[0x0][0x370] ;  /* 0x0000dc00ff187b82 */ /* 0x000f220000000800 */
[----:B------:R-:W-:Y:S01]  /*4470*/  UMOV UR6, 0x400 ;  /* 0x0000040000067882 */ /* 0x000fe20000000000 */
[----:B------:R-:W-:-:S02]  /*4480*/  UPLOP3.LUT UP1, UPT, UPT, UPT, UPT, 0x40, 0x4 ;  /* 0x000000000004789c */ /* 0x000fc40003f2e870 */
[----:B------:R-:W-:-:S04]  /*4490*/  ULEA UR6, UR37, UR6, 0x18 ;  /* 0x0000000625067291 */ /* 0x000fc8000f8ec0ff */
[----:B------:R-:W4:Y:S01]  /*44a0*/  LDC R5, c[0x0][0xb0c] ;  /* 0x0002c300ff057b82 */ /* 0x000f220000000800 */
[----:B------:R-:W-:Y:S02]  /*44b0*/  UIADD3 UR13, UPT, UPT, UR6, 0x98, URZ ;  /* 0x00000098060d7890 */ /* 0x000fe4000fffe0ff */
[----:B--2---:R-:W-:Y:S02]  /*44c0*/  UISETP.NE.U32.AND UP2, UPT, UR8, URZ, UPT ;  /* 0x000000ff0800728c */ /* 0x004fe4000bf45070 */
[----:B------:R-:W-:Y:S02]  /*44d0*/  UIADD3 UR33, UPT, UPT, UR6, 0x80, URZ ;  /* 0x0000008006217890 */ /* 0x000fe4000fffe0ff */
[----:B---3--:R-:W-:Y:S01]  /*44e0*/  UISETP.NE.U32.AND UP3, UPT, UR4, URZ, UPT ;  /* 0x000000ff0400728c */ /* 0x008fe2000bf65070 */
[----:B------:R-:W2:Y:S01]  /*44f0*/  LDC R18, c[0x0][0xb20] ;  /* 0x0002c800ff127b82 */ /* 0x000ea20000000800 */
[----:B-1----:R-:W-:Y:S01]  /*4500*/  ISETP.NE.AND P1, PT, R0, 0x1, PT ;  /* 0x000000010000780c */ /* 0x002fe20003f25270 */
[----:B------:R-:W-:-:S02]  /*4510*/  UISETP.NE.AND.EX UP2, UPT, UR9, URZ, UPT, UP2 ;  /* 0x000000ff0900728c */ /* 0x000fc4000bf45320 */
[----:B------:R-:W-:Y:S02]  /*4520*/  UIADD3 UR25, UPT, UPT, UR6, 0x88, URZ ;  /* 0x0000008806197890 */ /* 0x000fe4000fffe0ff */
[----:B------:R-:W-:Y:S02]  /*4530*/  UIADD3 UR17, UPT, UPT, UR6, 0x90, URZ ;  /* 0x0000009006117890 */ /* 0x000fe4000fffe0ff */
[----:B------:R-:W1:Y:S01]  /*4540*/  LDC.64 R30, c[0x0][0x348] ;  /* 0x0000d200ff1e7b82 */ /* 0x000e620000000a00 */
[----:B------:R-:W-:Y:S02]  /*4550*/  UPRMT UR13, UR37, 0x654, UR13 ;  /* 0x00000654250d7896 */ /* 0x000fe4000800000d */
[----:B------:R-:W-:-:S05]  /*4560*/  UISETP.NE.AND.EX UP3, UPT, UR5, URZ, UPT, UP3 ;  /* 0x000000ff0500728c */ /* 0x000fca000bf65330 */
[----:B------:R-:W3:Y:S08]  /*4570*/  LDC.64 R16, c[0x0][0xb10] ;  /* 0x0002c400ff107b82 */ /* 0x000ef00000000a00 */
[----:B------:R-:W1:Y:S08]  /*4580*/  LDC.64 R8, c[0x0][0xb18] ;  /* 0x0002c600ff087b82 */ /* 0x000e700000000a00 */
[----:B------:R-:W1:Y:S08]  /*4590*/  LDC.64 R6, c[0x0][0xb28] ;  /* 0x0002ca00ff067b82 */ /* 0x000e700000000a00 */
[----:B--2-4-:R-:W1:Y:S02]  /*45a0*/  LDC R19, c[0x0][0x374] ;  /* 0x0000dd00ff137b82 */ /* 0x014e640000000800 */
.L_x_100:
[C---:B------:R-:W-:Y:S02]  /*45b0*/  LEA R0, R28.reuse, UR6, 0x3 ;  /* 0x000000061c007c11 */ /* 0x040fe4000f8e18ff */
[----:B------:R-:W-:Y:S02]  /*45c0*/  SHF.L.U32 R2, R27, 0x1f, RZ ;  /* 0x0000001f1b027819 */ /* 0x000fe400000006ff */
[----:B------:R-:W-:Y:S02]  /*45d0*/  LEA R20, R28, UR6, 0x4 ;  /* 0x000000061c147c11 */ /* 0x000fe4000f8e20ff */
[----:B--2---:R-:W2:Y:S02]  /*45e0*/  SYNCS.PHASECHK.TRANS64.TRYWAIT P0, [R0+URZ+0xd0], R2 ;  /* 0x0000d002000075a7 */ /* 0x004ea400080011ff */
[----:B--2---:R-:W-:Y:S05]  /*45f0*/  @!P0 BRA `(.L_x_90) ;  /* 0x0000005c00048947 */ /* 0x004fea0003800000 */
.L_x_192:
[----:B------:R-:W-:Y:S01]  /*4600*/  ISETP.GE.AND P0, PT, R40, 0x1, PT ;  /* 0x000000012800780c */ /* 0x000fe20003f06270 */
[----:B------:R-:W4:Y:S01]  /*4610*/  LDS.128 R20, [R20+0x160] ;  /* 0x0001600014147984 */ /* 0x000f220000000c00 */
[----:B--2---:R-:W-:Y:S01]  /*4620*/  VIADD R0, R0, 0xe0 ;  /* 0x000000e000007836 */ /* 0x004fe20000000000 */
[----:B------:R-:W-:Y:S01]  /*4630*/  @!PT LDS RZ, [RZ] ;  /* 0x00000000fffff984 */ /* 0x000fe20000000800 */
[----:B------:R-:W-:Y:S01]  /*4640*/  @!PT LDS RZ, [RZ] ;  /* 0x00000000fffff984 */ /* 0x000fe20000000800 */
[----:B------:R-:W-:Y:S01]  /*4650*/  @!PT LDS RZ, [RZ] ;  /* 0x00000000fffff984 */ /* 0x000fe20000000800 */
[----:B------:R-:W-:Y:S01]  /*4660*/  @!PT LDS RZ, [RZ] ;  /* 0x00000000fffff984 */ /* 0x000fe20000000800 */
[----:B------:R2:W-:Y:S06]  /*4670*/  MEMBAR.ALL.CTA ;  /* 0x0000000000007992 */ /* 0x0005ec0000008000 */
[----:B--2---:R-:W2:Y:S01]  /*4680*/  FENCE.VIEW.ASYNC.S ;  /* 0x00000000000073c6 */ /* 0x004ea20000000000 */
[----:B------:R-:W-:Y:S04]  /*4690*/  PRMT R0, RZ, 0x654, R0 ;  /* 0x00000654ff007816 */ /* 0x000fe80000000000 */
[----:B--2---:R2:W-:Y:S01]  /*46a0*/  SYNCS.ARRIVE.TRANS64.RED.A1T0 RZ, [R0+URZ], RZ ;  /* 0x000000ff00ff79a7 */ /* 0x0045e200081004ff */
[----:B----4-:R-:W-:Y:S11]  /*46b0*/  LOP3.LUT P3, RZ, R22, 0x1, RZ, 0xc0, !PT ;  /* 0x0000000116ff7812 */ /* 0x010ff6000786c0ff */
[----:B------:R-:W-:Y:S02]  /*46c0*/  @!UPT UIADD3 URZ, UPT, UPT, URZ, URZ, URZ ;  /* 0x000000fffffff290 */ /* 0x000fe4000fffe0ff */
[----:B------:R-:W-:Y:S02]  /*46d0*/  @P3 MOV R13, R20 ;  /* 0x00000014000d3202 */ /* 0x000fe40000000f00 */
[----:B------:R-:W-:Y:S01]  /*46e0*/  @P3 LOP3.LUT R12, R21, 0xffff, RZ, 0xc0, !PT ;  /* 0x0000ffff150c3812 */ /* 0x000fe200078ec0ff */
[----:B--2---:R-:W-:Y:S06]  /*46f0*/  @!P0 BRA `(.L_x_91) ;  /* 0x0000000000a48947 */ /* 0x004fec0003800000 */
[-C--:B-1----:R-:W-:Y:S01]  /*4700*/  IMAD.HI.U32 R0, R19, R9.reuse, RZ ;  /* 0x0000000913007227 */ /* 0x082fe200078e00ff */
[----:B------:R-:W-:Y:S02]  /*4710*/  ISETP.NE.AND P0, PT, R8, 0x1, PT ;  /* 0x000000010800780c */ /* 0x000fe40003f05270 */
[----:B------:R-:W-:Y:S01]  /*4720*/  ISETP.NE.AND P2, PT, R40, 0x1, PT ;  /* 0x000000012800780c */ /* 0x000fe20003f45270 */
[----:B---3--:R-:W-:Y:S01]  /*4730*/  IMAD.HI.U32 R11, R24, R16, RZ ;  /* 0x00000010180b7227 */ /* 0x008fe200078e00ff */
[----:B------:R-:W-:Y:S02]  /*4740*/  SHF.R.U32.HI R0, RZ, R18, R0 ;  /* 0x00000012ff007219 */ /* 0x000fe40000011600 */
[----:B------:R-:W-:Y:S01]  /*4750*/  ISETP.NE.AND P4, PT, R5, 0x1, PT ;  /* 0x000000010500780c */ /* 0x000fe20003f85270 */
[----:B------:R-:W-:Y:S01]  /*4760*/  IMAD.HI.U32 R15, R12, R9, RZ ;  /* 0x000000090c0f7227 */ /* 0x000fe200078e00ff */
[----:B------:R-:W-:Y:S02]  /*4770*/  SHF.R.U32.HI R11, RZ, R17, R11 ;  /* 0x00000011ff0b7219 */ /* 0x000fe4000001160b */
[----:B------:R-:W-:Y:S01]  /*4780*/  SEL R0, R19, R0, !P0 ;  /* 0x0000000013007207 */ /* 0x000fe20004000000 */
[----:B------:R-:W-:Y:S01]  /*4790*/  IMAD.HI.U32 R14, R13, R16, RZ ;  /* 0x000000100d0e7227 */ /* 0x000fe200078e00ff */
[----:B------:R-:W-:Y:S03]  /*47a0*/  SEL R11, R24, R11, !P4 ;  /* 0x0000000b180b7207 */ /* 0x000fe60006000000 */
[-C--:B------:R-:W-:Y:S01]  /*47b0*/  IMAD.HI.U32 R10, R0, R6.reuse, RZ ;  /* 0x00000006000a7227 */ /* 0x080fe200078e00ff */
[----:B------:R-:W-:Y:S03]  /*47c0*/  SHF.R.U32.HI R14, RZ, R17, R14 ;  /* 0x00000011ff0e7219 */ /* 0x000fe6000001160e */
[----:B------:R-:W-:Y:S01]  /*47d0*/  IMAD.HI.U32 R2, R11, R6, RZ ;  /* 0x000000060b027227 */ /* 0x000fe200078e00ff */
[-C--:B------:R-:W-:Y:S02]  /*47e0*/  @P2 SHF.R.U32.HI R0, RZ, R7.reuse, R10 ;  /* 0x00000007ff002219 */ /* 0x080fe4000001160a */
[----:B------:R-:W-:Y:S02]  /*47f0*/  SHF.R.U32.HI R10, RZ, R18, R15 ;  /* 0x00000012ff0a7219 */ /* 0x000fe4000001160f */
[----:B------:R-:W-:Y:S01]  /*4800*/  @P2 SHF.R.U32.HI R11, RZ, R7, R2 ;  /* 0x00000007ff0b2219 */ /* 0x000fe20000011602 */
[----:B------:R-:W-:Y:S01]  /*4810*/  IMAD R0, R40, R0, RZ ;  /* 0x0000000028007224 */ /* 0x000fe200078e02ff */
[----:B------:R-:W-:Y:S02]  /*4820*/  SEL R10, R12, R10, !P0 ;  /* 0x0000000a0c0a7207 */ /* 0x000fe40004000000 */
[----:B------:R-:W-:Y:S01]  /*4830*/  SEL R2, R13, R14, !P4 ;  /* 0x0000000e0d027207 */ /* 0x000fe20006000000 */
[----:B------:R-:W-:Y:S01]  /*4840*/  IMAD R14, R40, R11, RZ ;  /* 0x0000000b280e7224 */ /* 0x000fe200078e02ff */
[C---:B------:R-:W-:Y:S01]  /*4850*/  ISETP.GE.AND P0, PT, R10.reuse, R0, PT ;  /* 0x000000000a00720c */ /* 0x040fe20003f06270 */
[----:B------:R-:W-:Y:S03]  /*4860*/  IMAD.HI.U32 R0, R10, R6, RZ ;  /* 0x000000060a007227 */ /* 0x000fe600078e00ff */
[----:B------:R-:W-:Y:S02]  /*4870*/  ISETP.GE.OR P0, PT, R2, R14, P0 ;  /* 0x0000000e0200720c */ /* 0x000fe40000706670 */
[-C--:B------:R-:W-:Y:S04]  /*4880*/  SHF.R.U32.HI R0, RZ, R7.reuse, R0 ;  /* 0x00000007ff007219 */ /* 0x080fe80000011600 */
[----:B------:R-:W-:Y:S05]  /*4890*/  SEL R15, R10, R0, !P2 ;  /* 0x000000000a0f7207 */ /* 0x000fea0005000000 */
[----:B------:R-:W-:Y:S02]  /*48a0*/  IMAD.MOV R14, RZ, RZ, -R15 ;  /* 0x000000ffff0e7224 */ /* 0x000fe400078e0a0f */
[----:B------:R-:W-:Y:S04]  /*48b0*/  @!P0 IMAD.HI.U32 R0, R2, R6, RZ ;  /* 0x0000000602008227 */ /* 0x000fe800078e00ff */
[----:B------:R-:W-:Y:S01]  /*48c0*/  IMAD R14, R40, R14, R10 ;  /* 0x0000000e280e7224 */ /* 0x000fe200078e020a */
[----:B------:R-:W-:Y:S04]  /*48d0*/  @!P0 SHF.R.U32.HI R0, RZ, R7, R0 ;  /* 0x00000007ff008219 */ /* 0x000fe80000011600 */
[----:B------:R-:W-:Y:S04]  /*48e0*/  @!P0 SEL R0, R2, R0, !P2 ;  /* 0x0000000002008207 */ /* 0x000fe80005000000 */
[----:B------:R-:W-:Y:S01]  /*48f0*/  @!P0 IADD3 R15, PT, PT, R15, -R0, RZ ;  /* 0x800000000f0f8210 */ /* 0x000fe20007ffe0ff */
[----:B------:R-:W-:Y:S01]  /*4900*/  @!P0 IMAD R0, R11, R14, R0 ;  /* 0x0000000e0b008224 */ /* 0x000fe200078e0200 */
[----:B------:R-:W-:Y:S01]  /*4910*/  IADD3 R11, PT, PT, -R10, RZ, RZ ;  /* 0x000000ff0a0b7210 */ /* 0x000fe20007ffe1ff */
[--C-:B------:R-:W-:Y:S02]  /*4920*/  IMAD.MOV R14, RZ, RZ, -R2.reuse ;  /* 0x000000ffff0e7224 */ /* 0x100fe400078e0a02 */
[----:B------:R-:W-:Y:S02]  /*4930*/  @!P0 IMAD R10, R15, R40, R2 ;  /* 0x000000280f0a8224 */ /* 0x000fe400078e0202 */
[----:B------:R-:W-:Y:S02]  /*4940*/  @!P0 IMAD.MOV.U32 R2, RZ, RZ, R0 ;  /* 0x000000ffff028224 */ /* 0x000fe400078e0000 */
[----:B------:R-:W-:Y:S02]  /*4950*/  IMAD R13, R5, R14, R13 ;  /* 0x0000000e050d7224 */ /* 0x000fe400078e020d */
[----:B------:R-:W-:Y:S02]  /*4960*/  IMAD R12, R8, R11, R12 ;  /* 0x0000000b080c7224 */ /* 0x000fe400078e020c */
[----:B------:R-:W-:Y:S02]  /*4970*/  IMAD R13, R2, R5, R13 ;  /* 0x00000005020d7224 */ /* 0x000fe400078e020d */
[----:B------:R-:W-:Y:S02]  /*4980*/  IMAD R12, R10, R8, R12 ;  /* 0x000000080a0c7224 */ /* 0x000fe400078e020c */
.L_x_91:
[----:B------:R-:W-:Y:S05]  /*4990*/  BRA.U UP1, `(.L_x_92) ;  /* 0x0000000101107547 */ /* 0x000fea000b800000 */
[----:B------:R-:W-:Y:S04]  /*49a0*/  MOV R2, UR7 ;  /* 0x0000000700027c02 */ /* 0x000fe80008000f00 */
[----:B------:R-:W-:Y:S04]  /*49b0*/  SHF.L.U32 R2, R2, 0x1f, RZ ;  /* 0x0000001f02027819 */ /* 0x000fe800000006ff */
[----:B------:R-:W2:Y:S02]  /*49c0*/  SYNCS.PHASECHK.TRANS64.TRYWAIT P0, [UR6+0xc8], R2 ;  /* 0x0000c802ff0075a7 */ /* 0x000ea40008001106 */
[----:B--2---:R-:W-:Y:S05]  /*49d0*/  @!P0 BRA `(.L_x_93) ;  /* 0x0000005800208947 */ /* 0x004fea0003800000 */
.L_x_92:
[----:B------:R-:W-:Y:S02]  /*49e0*/  R2UR UR35, R3 ;  /* 0x00000000032372ca */ /* 0x000fe400000e0000 */
[----:B------:R-:W-:Y:S02]  /*49f0*/  R2UR UR34, R4 ;  /* 0x00000000042272ca */ /* 0x000fe400000e0000 */
[----:B------:R-:W-:Y:S02]  /*4a00*/  ISETP.NE.U32.AND P2, PT, RZ, UR4, PT ;  /* 0x00000004ff007c0c */ /* 0x000fe4000bf45070 */
[----:B------:R-:W-:Y:S02]  /*4a10*/  SHF.L.U32 R32, R29, 0x1f, RZ ;  /* 0x0000001f1d207819 */ /* 0x000fe400000006ff */
[----:B------:R-:W-:Y:S05]  /*4a20*/  ISETP.NE.AND.EX P2, PT, RZ, UR5, PT, P2 ;  /* 0x00000005ff007c0c */ /* 0x000fea000bf45320 */
[----:B------:R-:W-:Y:S02]  /*4a30*/  USHF.L.U32 UR35, UR35, 0x7, URZ ;  /* 0x0000000723237899 */ /* 0x000fe400080006ff */
[----:B------:R-:W-:Y:S01]  /*4a40*/  USHF.L.U32 UR34, UR34, 0x7, URZ ;  /* 0x0000000722227899 */ /* 0x000fe200080006ff */
[----:B------:R-:W-:Y:S11]  /*4a50*/  BRA.U !UP3, `(.L_x_94) ;  /* 0x000000010b347547 */ /* 0x000ff6000b800000 */
[----:B------:R-:W-:Y:S01]  /*4a60*/  UPLOP3.LUT UP0, UPT, UPT, UPT, UP2, 0x80, 0x8 ;  /* 0x000000000008789c */ /* 0x000fe20003f0f020 */
[----:B--2---:R-:W-:Y:S02]  /*4a70*/  HFMA2 R0, -RZ, RZ, 0, 5.9604644775390625e-08 ;  /* 0x00000001ff007431 */ /* 0x004fe400000001ff */
[----:B------:R-:W-:Y:S03]  /*4a80*/  IMAD.MOV.U32 R98, RZ, RZ, 0x1 ;  /* 0x00000001ff627424 */ /* 0x000fe600078e00ff */
[----:B------:R-:W-:Y:S05]  /*4a90*/  PLOP3.LUT P0, PT, PT, PT, UP0, 0x80, 0x8 ;  /* 0x000000000008781c */ /* 0x000fea0003f0f008 */
[----:B------:R-:W2:Y:S01]  /*4aa0*/  @UP0 LDCU.64 UR10, c[0x0][0x888] ;  /* 0x00011100ff0a07ac */ /* 0x000ea20008000a00 */
[----:B------:R-:W-:Y:S07]  /*4ab0*/  @UP0 UIMAD UR8, UR44, UR4, URZ ;  /* 0x000000042c0802a4 */ /* 0x000fee000f8e02ff */
[----:B------:R-:W-:Y:S01]  /*4ac0*/  @!P0 PRMT R98, R0, 0x7610, R98 ;  /* 0x0000761000628816 */ /* 0x000fe20000000062 */
[----:B--2---:R-:W-:Y:S03]  /*4ad0*/  @UP0 UIMAD.WIDE UR10, UR8, 0x4, UR10 ;  /* 0x00000004080a08a5 */ /* 0x004fe6000f8e020a */
[----:B------:R-:W2:Y:S03]  /*4ae0*/  @!UP0 LDCU UR8, c[0x0][0x880] ;  /* 0x00011000ff0887ac */ /* 0x000ea60008000800 */
[----:B------:R-:W-:Y:S01]  /*4af0*/  IMAD.U32 R2, RZ, RZ, UR10 ;  /* 0x0000000aff027e24 */ /* 0x000fe2000f8e00ff */
[----:B------:R-:W-:Y:S05]  /*4b00*/  MOV R3, UR11 ;  /* 0x0000000b00037c02 */ /* 0x000fea0008000f00 */
[----:B-----5:R4:W5:Y:S02]  /*4b10*/  @P0 LDG.E R49, desc[UR46][R2.64] ;  /* 0x0000002e02310981 */ /* 0x020964000c1e1900 */
[----:B--2-4-:R-:W-:Y:S07]  /*4b20*/  @!P0 IMAD.U32 R49, RZ, RZ, UR8 ;  /* 0x00000008ff318e24 */ /* 0x014fee000f8e00ff */
.L_x_94:
[----:B-----5:R-:W-:Y:S01]  /*4b30*/  @!P2 FSETP.EQ.AND P0, PT, R49, RZ, PT ;  /* 0x000000ff3100a20b */ /* 0x020fe20003f02000 */
[----:B------:R-:W-:Y:S01]  /*4b40*/  @!UPT UIADD3 URZ, UPT, UPT, URZ, URZ, URZ ;  /* 0x000000fffffff290 */ /* 0x000fe2000fffe0ff */
[----:B------:R-:W-:Y:S11]  /*4b50*/  @!P2 BRA `(.L_x_95) ;  /* 0x000000000014a947 */ /* 0x000ff60003800000 */
[----:B------:R-:W-:Y:S02]  /*4b60*/  LOP3.LUT P2, RZ, R98, 0xff, RZ, 0xc0, !PT ;  /* 0x000000ff62ff7812 */ /* 0x000fe4000784c0ff */
[----:B------:R-:W-:Y:S04]  /*4b70*/  PLOP3.LUT P0, PT, PT, PT, UP0, 0x80, 0x8 ;  /* 0x000000000008781c */ /* 0x000fe80003f0f008 */
[----:B------:R-:W-:Y:S07]  /*4b80*/  PLOP3.LUT P0, PT, P0, PT, PT, 0x8, 0x80 ;  /* 0x000000000080781c */ /* 0x000fee000070e170 */
[----:B------:R-:W-:Y:S11]  /*4b90*/  @P2 FSETP.EQ.AND P0, PT, R49, RZ, PT ;  /* 0x000000ff3100220b */ /* 0x000ff60003f02000 */
[----:B------:R-:W-:Y:S02]  /*4ba0*/  @!UPT UIADD3 URZ, UPT, UPT, URZ, URZ, URZ ;  /* 0x000000fffffff290 */ /* 0x000fe4000fffe0ff */
.L_x_95:
[----:B------:R-:W4:Y:S01]  /*4bb0*/  SYNCS.PHASECHK.TRANS64.TRYWAIT P2, [UR6+0xa0], R32 ;  /* 0x0000a020ff0075a7 */ /* 0x000f220008041106 */
[----:B------:R-:W-:Y:S04]  /*4bc0*/  ELECT P4, URZ, PT ;  /* 0x0000000000ff782f */ /* 0x000fe80003880000 */
[----:B------:R-:W-:Y:S11]  /*4bd0*/  PLOP3.LUT P4, PT, P0, P4, PT, 0xf2, 0x2f ;  /* 0x00000000002f781c */ /* 0x000ff60000789e72 */
[----:B------:R-:W-:Y:S02]  /*4be0*/  @!UPT UIADD3 URZ, UPT, UPT, URZ, URZ, URZ ;  /* 0x000000fffffff290 */ /* 0x000fe4000fffe0ff */
[----:B-1----:R-:W-:Y:S05]  /*4bf0*/  @!P4 IADD3 R3, P0, PT, R30, 0x580, RZ ;  /* 0x000005801e03c810 */ /* 0x002fea0007f1e0ff */
[----:B--2---:R-:W-:Y:S01]  /*4c00*/  @!P4 IMAD.X R2, RZ, RZ, R31, P0 ;  /* 0x000000ffff02c224 */ /* 0x004fe200000e061f */
[----:B----4-:R-:W-:Y:S07]  /*4c10*/  @!P2 BRA `(.L_x_96) ;  /* 0x0000005400a8a947 */ /* 0x010fee0003800000 */
.L_x_195:
[----:B------:R-:W-:Y:S01]  /*4c20*/  @!P4 R2UR UR8, R2 ;  /* 0x000000000208c2ca */ /* 0x000fe200000e0000 */
[----:B------:R-:W-:Y:S01]  /*4c30*/  VOTEU.ALL UP1, P4 ;  /* 0x0000000000ff7886 */ /* 0x000fe20002020000 */
[----:B------:R-:W-:Y:S01]  /*4c40*/  @!P4 R2UR UR9, R3 ;  /* 0x000000000309c2ca */ /* 0x000fe200000e0000 */
[----:B-1----:R-:W-:Y:S01]  /*4c50*/  @!P4 IMAD.MOV.U32 R0, RZ, RZ, 0x2000 ;  /* 0x00002000ff00c424 */ /* 0x002fe200078e00ff */
[----:B------:R-:W-:Y:S01]  /*4c60*/  UMOV UR10, 0x0 ;  /* 0x00000000000a7882 */ /* 0x000fe20000000000 */
[----:B------:R-:W-:Y:S01]  /*4c70*/  UMOV UR11, 0x10000000 ;  /* 0x10000000000b7882 */ /* 0x000fe20000000000 */
[----:B------:R-:W-:Y:S01]  /*4c80*/  @!UP1 UIADD3 UR32, UPT, UPT, UR6, 0x200, URZ ;  /* 0x0000020006209890 */ /* 0x000fe2000fffe0ff */
[----:B------:R-:W-:Y:S01]  /*4c90*/  VOTEU.ALL UP1, P4 ;  /* 0x0000000000ff7886 */ /* 0x000fe20002020000 */
[----:B------:R-:W-:Y:S05]  /*4ca0*/  UMOV UR36, UR44 ;  /* 0x0000002c00247c82 */ /* 0x000fea0008000000 */
[----:B------:R-:W-:Y:S01]  /*4cb0*/  IMAD.U32 R3, RZ, RZ, UR8 ;  /* 0x00000008ff037e24 */ /* 0x000fe2000f8e00ff */
[----:B------:R-:W-:Y:S01]  /*4cc0*/  UPRMT UR8, UR37, 0x654, UR33 ;  /* 0x0000065425087896 */ /* 0x000fe20008000021 */
[----:B------:R-:W-:Y:S03]  /*4cd0*/  IMAD.U32 R2, RZ, RZ, UR9 ;  /* 0x00000009ff027e24 */ /* 0x000fe6000f8e00ff */
[----:B------:R-:W-:Y:S02]  /*4ce0*/  @!P4 R2UR UR15, R3 ;  /* 0x00000000030fc2ca */ /* 0x000fe400000e0000 */
[----:B------:R-:W-:Y:S02]  /*4cf0*/  @!P4 R2UR UR14, R2 ;  /* 0x00000000020ec2ca */ /* 0x000fe400000e0000 */
[----:B------:R-:W-:Y:S05]  /*4d00*/  @!P4 IADD3 R3, P0, PT, R30, 0x580, RZ ;  /* 0x000005801e03c810 */ /* 0x000fea0007f1e0ff */
[----:B------:R-:W-:Y:S06]  /*4d10*/  @!P4 IMAD.X R2, RZ, RZ, R31, P0 ;  /* 0x000000ffff02c224 */ /* 0x000fec00000e061f */
[----:B------:R1:W-:Y:S01]  /*4d20*/  @!UP1 UTMALDG.3D [UR32], [UR14], desc[UR10] ;  /* 0x00000a200e0095b4 */ /* 0x0003e20008011000 */
[----:B------:R1:W-:Y:S01]  /*4d30*/  @!P4 SYNCS.ARRIVE.TRANS64.RED.A0TR RZ, [UR6+0x80], R0 ;  /* 0x00008000ffffc9a7 */ /* 0x0003e20008300406 */
[----:B------:R-:W-:Y:S01]  /*4d40*/  SYNCS.ARRIVE.TRANS64.RED.A1T0 RZ, [UR8], RZ ;  /* 0x000000ffffff79a7 */ /* 0x000fe20008100408 */
[----:B------:R-:W2:Y:S02]  /*4d50*/  SYNCS.PHASECHK.TRANS64.TRYWAIT P2, [UR6+0xa8], R32 ;  /* 0x0000a820ff0075a7 */ /* 0x000ea40008041106 */
[----:B-12---:R-:W-:Y:S05]  /*4d60*/  @!P2 BRA `(.L_x_97) ;  /* 0x00000054006ca947 */ /* 0x006fea0003800000 */
.L_x_197:
[----:B------:R-:W-:Y:S01]  /*4d70*/  @!P4 R2UR UR8, R2 ;  /* 0x000000000208c2ca */ /* 0x000fe200000e0000 */
[----:B------:R-:W-:Y:S01]  /*4d80*/  VOTEU.ALL UP1, P4 ;  /* 0x0000000000ff7886 */ /* 0x000fe20002020000 */
[----:B------:R-:W-:Y:S01]  /*4d90*/  @!P4 R2UR UR9, R3 ;  /* 0x000000000309c2ca */ /* 0x000fe200000e0000 */
[----:B-1----:R-:W-:Y:S01]  /*4da0*/  @!P4 IMAD.MOV.U32 R0, RZ, RZ, 0x2000 ;  /* 0x00002000ff00c424 */ /* 0x002fe200078e00ff */
[----:B------:R-:W-:Y:S01]  /*4db0*/  UMOV UR10, 0x0 ;  /* 0x00000000000a7882 */ /* 0x000fe20000000000 */
[----:B------:R-:W-:Y:S01]  /*4dc0*/  UMOV UR11, 0x10000000 ;  /* 0x10000000000b7882 */ /* 0x000fe20000000000 */
[----:B------:R-:W-:Y:S02]  /*4dd0*/  @!UP1 UIADD3 UR26, UPT, UPT, UR34, 0x20, URZ ;  /* 0x00000020221a9890 */ /* 0x000fe4000fffe0ff */
[----:B------:R-:W-:Y:S01]  /*4de0*/  @!UP1 UIADD3 UR24, UPT, UPT, UR6, 0x2200, URZ ;  /* 0x0000220006189890 */ /* 0x000fe2000fffe0ff */
[----:B------:R-:W-:Y:S01]  /*4df0*/  VOTEU.ALL UP1, P4 ;  /* 0x0000000000ff7886 */ /* 0x000fe20002020000 */
[----:B------:R-:W-:Y:S01]  /*4e00*/  UMOV UR27, UR35 ;  /* 0x00000023001b7c82 */ /* 0x000fe20008000000 */
[----:B------:R-:W-:Y:S02]  /*4e10*/  UMOV UR28, UR44 ;  /* 0x0000002c001c7c82 */ /* 0x000fe40008000000 */
        /* <DEDUP_REMOVED lines=12> */
.L_x_199:
[----:B------:R-:W2:Y:S01]  /*4ee0*/  LDC.64 R14, c[0x0][0xb10] ;  /* 0x0002c400ff0e7b82 */ /* 0x000ea20000000a00 */
[----:B------:R-:W-:Y:S01]  /*4ef0*/  @!P4 R2UR UR9, R3 ;  /* 0x000000000309c2ca */ /* 0x000fe200000e0000 */
[----:B------:R-:W-:Y:S01]  /*4f00*/  VOTEU.ALL UP1, P4 ;  /* 0x0000000000ff7886 */ /* 0x000fe20002020000 */
[----:B------:R-:W-:Y:S01]  /*4f10*/  @!P4 R2UR UR8, R2 ;  /* 0x000000000208c2ca */ /* 0x000fe200000e0000 */
[----:B-1----:R-:W-:Y:S01]  /*4f20*/  @!P4 IMAD.MOV.U32 R0, RZ, RZ, 0x2000 ;  /* 0x00002000ff00c424 */ /* 0x002fe200078e00ff */
[----:B------:R-:W-:Y:S03]  /*4f30*/  UMOV UR10, 0x0 ;  /* 0x00000000000a7882 */ /* 0x000fe60000000000 */
[----:B------:R-:W1:Y:S01]  /*4f40*/  LDC.64 R10, c[0x0][0xb18] ;  /* 0x0002c600ff0a7b82 */ /* 0x000e620000000a00 */
[----:B------:R-:W-:Y:S01]  /*4f50*/  @!UP1 UIADD3 UR18, UPT, UPT, UR34, 0x40, URZ ;  /* 0x0000004022129890 */ /* 0x000fe2000fffe0ff */
[----:B------:R-:W-:Y:S01]  /*4f60*/  @P3 SHF.R.U32.HI R26, RZ, 0x10, R21 ;  /* 0x00000010ff1a3819 */ /* 0x000fe20000011615 */
[----:B------:R-:W-:Y:S01]  /*4f70*/  @!UP1 UIADD3 UR16, UPT, UPT, UR6, 0x4200, URZ ;  /* 0x0000420006109890 */ /* 0x000fe2000fffe0ff */
[----:B------:R-:W-:Y:S01]  /*4f80*/  VIADD R28, R28, 0x1 ;  /* 0x000000011c1c7836 */ /* 0x000fe20000000000 */
[----:B------:R-:W-:Y:S01]  /*4f90*/  VOTEU.ALL UP1, P4 ;  /* 0x0000000000ff7886 */ /* 0x000fe20002020000 */
[----:B------:R-:W-:Y:S01]  /*4fa0*/  UMOV UR11, 0x10000000 ;  /* 0x10000000000b7882 */ /* 0x000fe20000000000 */
[----:B------:R-:W-:Y:S01]  /*4fb0*/  UMOV UR19, UR35 ;  /* 0x0000002300137c82 */ /* 0x000fe20008000000 */
[----:B------:R-:W-:Y:S01]  /*4fc0*/  IMAD.U32 R2, RZ, RZ, UR9 ;  /* 0x00000009ff027e24 */ /* 0x000fe2000f8e00ff */
[----:B------:R-:W-:Y:S01]  /*4fd0*/  UMOV UR20, UR44 ;  /* 0x0000002c00147c82 */ /* 0x000fe20008000000 */
[----:B------:R-:W-:Y:S01]  /*4fe0*/  IMAD.U32 R3, RZ, RZ, UR8 ;  /* 0x00000008ff037e24 */ /* 0x000fe2000f8e00ff */
[----:B------:R-:W-:Y:S02]  /*4ff0*/  UPRMT UR8, UR37, 0x654, UR17 ;  /* 0x0000065425087896 */ /* 0x000fe40008000011 */
[----:B------:R-:W-:Y:S02]  /*5000*/  @!P4 R2UR UR14, R2 ;  /* 0x00000000020ec2ca */ /* 0x000fe400000e0000 */
[----:B------:R-:W4:Y:S01]  /*5010*/  @!P1 LDC R2, c[0x0][0xb0c] ;  /* 0x0002c300ff029b82 */ /* 0x000f220000000800 */
[----:B------:R-:W-:Y:S11]  /*5020*/  @!P4 R2UR UR15, R3 ;  /* 0x00000000030fc2ca */ /* 0x000ff600000e0000 */
[----:B------:R-:W-:Y:S02]  /*5030*/  @!UPT UIADD3 URZ, UPT, UPT, URZ, URZ, URZ ;  /* 0x000000fffffff290 */ /* 0x000fe4000fffe0ff */
[----:B------:R1:W-:Y:S01]  /*5040*/  @!UP1 UTMALDG.3D [UR16], [UR14], desc[UR10] ;  /* 0x00000a100e0095b4 */ /* 0x0003e20008011000 */
[----:B------:R5:W-:Y:S01]  /*5050*/  @!P4 SYNCS.ARRIVE.TRANS64.RED.A0TR RZ, [UR6+0x90], R0 ;  /* 0x00009000ffffc9a7 */ /* 0x000be20008300406 */
[----:B----4-:R-:W-:Y:S01]  /*5060*/  @!P1 ISETP.NE.AND P2, PT, R2, 0x1, PT ;  /* 0x000000010200980c */ /* 0x010fe20003f45270 */
[C---:B--2---:R-:W-:Y:S01]  /*5070*/  @!P1 IMAD.HI.U32 R3, R13.reuse, R14, RZ ;  /* 0x0000000e0d039227 */ /* 0x044fe200078e00ff */
[----:B-1----:R-:W-:Y:S03]  /*5080*/  @!P1 ISETP.NE.AND P0, PT, R10, 0x1, PT ;  /* 0x000000010a00980c */ /* 0x002fe60003f05270 */
[C---:B------:R-:W-:Y:S01]  /*5090*/  @!P1 IMAD.HI.U32 R4, R12.reuse, R11, RZ ;  /* 0x0000000b0c049227 */ /* 0x040fe200078e00ff */
[----:B------:R-:W-:Y:S01]  /*50a0*/  @!P1 SHF.R.U32.HI R3, RZ, R15, R3 ;  /* 0x0000000fff039219 */ /* 0x000fe20000011603 */
[----:B------:R-:W-:Y:S03]  /*50b0*/  SYNCS.ARRIVE.TRANS64.RED.A1T0 RZ, [UR8], RZ ;  /* 0x000000ffffff79a7 */ /* 0x000fe60008100408 */
[----:B------:R-:W-:Y:S01]  /*50c0*/  @!P1 SEL R3, R13, R3, !P2 ;  /* 0x000000030d039207 */ /* 0x000fe20005000000 */
[----:B------:R-:W1:Y:S01]  /*50d0*/  SYNCS.PHASECHK.TRANS64.TRYWAIT P5, [UR6+0xb8], R32 ;  /* 0x0000b820ff0075a7 */ /* 0x000e6200080a1106 */
[----:B-----5:R-:W2:Y:S02]  /*50e0*/  @!P1 LDC R0, c[0x0][0xb20] ;  /* 0x0002c800ff009b82 */ /* 0x020ea40000000800 */
[----:B--2---:R-:W-:Y:S04]  /*50f0*/  @!P1 SHF.R.U32.HI R0, RZ, R0, R4 ;  /* 0x00000000ff009219 */ /* 0x004fe80000011604 */
[----:B------:R-:W-:Y:S05]  /*5100*/  @!P1 SEL R4, R12, R0, !P0 ;  /* 0x000000000c049207 */ /* 0x000fea0004000000 */
[----:B------:R-:W-:Y:S02]  /*5110*/  @!P1 IMAD.IADD R0, R4, 0x1, -R3 ;  /* 0x0000000104009824 */ /* 0x000fe400078e0a03 */
[----:B------:R-:W-:Y:S02]  /*5120*/  @!P1 IMAD.IADD R3, R3, 0x1, -R4 ;  /* 0x0000000103039824 */ /* 0x000fe400078e0a04 */
[----:B------:R-:W-:Y:S02]  /*5130*/  @!P1 IMAD R13, R0, R2, R13 ;  /* 0x00000002000d9224 */ /* 0x000fe400078e020d */
[----:B------:R-:W-:Y:S01]  /*5140*/  @!P1 IMAD R12, R3, R10, R12 ;  /* 0x0000000a030c9224 */ /* 0x000fe200078e020c */
[----:B-1----:R-:W-:Y:S06]  /*5150*/  @!P5 BRA `(.L_x_99) ;  /* 0x0000005000a0d947 */ /* 0x002fec0003800000 */
.L_x_201:
[----:B------:R-:W-:Y:S01]  /*5160*/  @!P4 IADD3 R2, P0, PT, R30, 0x580, RZ ;  /* 0x000005801e02c810 */ /* 0x000fe20007f1e0ff */
[----:B------:R-:W-:Y:S01]  /*5170*/  VOTEU.ALL UP1, P4 ;  /* 0x0000000000ff7886 */ /* 0x000fe20002020000 */
[----:B------:R-:W-:Y:S01]  /*5180*/  UMOV UR18, 0x0 ;  /* 0x0000000000127882 */ /* 0x000fe20000000000 */
[----:B------:R-:W-:Y:S01]  /*5190*/  UMOV UR19, 0x10000000 ;  /* 0x1000000000137882 */ /* 0x000fe20000000000 */
[----:B------:R-:W-:Y:S01]  /*51a0*/  @!P4 R2UR UR9, R2 ;  /* 0x000000000209c2ca */ /* 0x000fe200000e0000 */
[----:B-1----:R-:W-:Y:S01]  /*51b0*/  @!P4 IMAD.X R0, RZ, RZ, R31, P0 ;  /* 0x000000ffff00c224 */ /* 0x002fe200000e061f */
[----:B------:R-:W-:Y:S01]  /*51c0*/  @!UP1 UIADD3 UR10, UPT, UPT, UR34, 0x60, URZ ;  /* 0x00000060220a9890 */ /* 0x000fe2000fffe0ff */
[----:B------:R-:W-:Y:S01]  /*51d0*/  ISETP.NE.AND P0, PT, R28, 0x2, PT ;  /* 0x000000021c00780c */ /* 0x000fe20003f05270 */
[----:B------:R-:W-:Y:S01]  /*51e0*/  UMOV UR11, UR35 ;  /* 0x00000023000b7c82 */ /* 0x000fe20008000000 */
[----:B------:R-:W-:Y:S01]  /*51f0*/  UMOV UR12, UR44 ;  /* 0x0000002c000c7c82 */ /* 0x000fe20008000000 */
[----:B------:R-:W-:Y:S01]  /*5200*/  @!P4 R2UR UR8, R0 ;  /* 0x000000000008c2ca */ /* 0x000fe200000e0000 */
[----:B------:R-:W-:Y:S01]  /*5210*/  IMAD.IADD R4, R12, 0x1, R96 ;  /* 0x000000010c047824 */ /* 0x000fe200078e0260 */
[----:B------:R-:W-:Y:S02]  /*5220*/  @P3 R2UR UR44, R26 ;  /* 0x000000001a2c32ca */ /* 0x000fe400000e0000 */
[----:B------:R-:W-:Y:S02]  /*5230*/  SEL R0, RZ, 0x1, P0 ;  /* 0x00000001ff007807 */ /* 0x000fe40000000000 */
[----:B------:R-:W-:Y:S01]  /*5240*/  LOP3.LUT R29, R29, 0x1, RZ, 0x3c, !PT ;  /* 0x000000011d1d7812 */ /* 0x000fe200078e3cff */
[----:B------:R-:W-:Y:S01]  /*5250*/  IMAD.U32 R2, RZ, RZ, UR9 ;  /* 0x00000009ff027e24 */ /* 0x000fe2000f8e00ff */
[----:B------:R-:W-:Y:S01]  /*5260*/  @!UP1 UIADD3 UR9, UPT, UPT, UR6, 0x98, URZ ;  /* 0x0000009806099890 */ /* 0x000fe2000fffe0ff */
[----:B------:R-:W-:Y:S02]  /*5270*/  LOP3.LUT R27, R27, R0, RZ, 0x3c, !PT ;  /* 0x000000001b1b7212 */ /* 0x000fe400078e3cff */
[----:B------:R-:W-:Y:S02]  /*5280*/  SEL R28, R28, RZ, P0 ;  /* 0x000000ff1c1c7207 */ /* 0x000fe40000000000 */
[----:B------:R-:W-:Y:S01]  /*5290*/  IMAD.U32 R3, RZ, RZ, UR8 ;  /* 0x00000008ff037e24 */ /* 0x000fe2000f8e00ff */
[----:B------:R-:W-:Y:S01]  /*52a0*/  @!P4 R2UR UR14, R2 ;  /* 0x00000000020ec2ca */ /* 0x000fe200000e0000 */
[----:B------:R-:W-:Y:S01]  /*52b0*/  @!UP1 UIADD3 UR8, UPT, UPT, UR6, 0x6200, URZ ;  /* 0x0000620006089890 */ /* 0x000fe2000fffe0ff */
[----:B------:R-:W-:Y:S02]  /*52c0*/  VOTEU.ALL UP1, P4 ;  /* 0x0000000000ff7886 */ /* 0x000fe40002020000 */
[----:B------:R-:W-:Y:S01]  /*52d0*/  @!P4 R2UR UR15, R3 ;  /* 0x00000000030fc2ca */ /* 0x000fe200000e0000 */
[----:B------:R-:W-:Y:S11]  /*52e0*/  IMAD.IADD R3, R13, 0x1, R97 ;  /* 0x000000010d037824 */ /* 0x000ff600078e0261 */
[----:B------:R-:W-:Y:S01]  /*52f0*/  @!UPT UIADD3 URZ, UPT, UPT, URZ, URZ, URZ ;  /* 0x000000fffffff290 */ /* 0x000fe2000fffe0ff */
[----:B------:R2:W-:Y:S01]  /*5300*/  @!UP1 UTMALDG.3D [UR8], [UR14], desc[UR18] ;  /* 0x000012080e0095b4 */ /* 0x0005e20008011000 */
[----:B------:R2:W-:Y:S01]  /*5310*/  @!P4 SYNCS.ARRIVE.TRANS64.RED.A0TR RZ, [UR6+0x98], R25 ;  /* 0x00009819ffffc9a7 */ /* 0x0005e20008300406 */
[----:B------:R-:W-:Y:S01]  /*5320*/  UPLOP3.LUT UP1, UPT, UPT, UPT, UPT, 0x80, 0x8 ;  /* 0x000000000008789c */ /* 0x000fe20003f2f070 */
[----:B------:R-:W-:Y:S01]  /*5330*/  SYNCS.ARRIVE.TRANS64.RED.A1T0 RZ, [UR13], RZ ;  /* 0x000000ffffff79a7 */ /* 0x000fe2000810040d */
[----:B------:R-:W-:Y:S09]  /*5340*/  @P3 BRA `(.L_x_100) ;  /* 0xfffffff000983947 */ /* 0x000ff2000383ffff */
[----:B------:R-:W-:-:S04]  /*5350*/  SHF.L.U32 R2, R29, 0x1f, RZ ;  /* 0x0000001f1d027819 */ /* 0x000fc800000006ff */
[----:B------:R-:W1:Y:S02]  /*5360*/  SYNCS.PHASECHK.TRANS64.TRYWAIT P0, [UR6+0xa0], R2 ;  /* 0x0000a002ff0075a7 */ /* 0x000e640008001106 */
[----:B-1----:R-:W-:Y:S05]  /*5370*/  @!P0 BRA `(.L_x_101) ;  /* 0x0000005000308947 */ /* 0x002fea0003800000 */
.L_x_203:
[----:B------:R-:W4:Y:S02]  /*5380*/  SYNCS.PHASECHK.TRANS64.TRYWAIT P0, [UR6+0xa8], R2 ;  /* 0x0000a802ff0075a7 */ /* 0x000f240008001106 */
[----:B----4-:R-:W-:Y:S05]  /*5390*/  @!P0 BRA `(.L_x_102) ;  /* 0x0000005000408947 */ /* 0x010fea0003800000 */
.L_x_205:
[----:B------:R-:W4:Y:S02]  /*53a0*/  SYNCS.PHASECHK.TRANS64.TRYWAIT P0, [UR6+0xb0], R2 ;  /* 0x0000b002ff0075a7 */ /* 0x000f240008001106 */
[----:B----4-:R-:W-:Y:S05]  /*53b0*/  @!P0 BRA `(.L_x_103) ;  /* 0x0000005000508947 */ /* 0x010fea0003800000 */
.L_x_207:
[----:B-1----:R-:W-:-:S07]  /*53c0*/  MOV R0, UR6 ;  /* 0x0000000600007c02 */ /* 0x002fce0008000f00 */
.L_x_104:
[----:B-1----:R-:W-:-:S04]  /*53d0*/  SHF.L.U32 R2, R29, 0x1f, RZ ;  /* 0x0000001f1d027819 */ /* 0x002fc800000006ff */
[----:B------:R1:W4:Y:S03]  /*53e0*/  SYNCS.PHASECHK.TRANS64.TRYWAIT P0, [R0+URZ+0xb8], R2 ;  /* 0x0000b802000075a7 */ /* 0x00032600080011ff */
[----:B----4-:R-:W-:Y:S05]  /*53f0*/  @!P0 NANOSLEEP.SYNCS 0x989680 ;  /* 0x009896800000895d */ /* 0x010fea0003900000 */
[----:B------:R-:W4:Y:S02]  /*5400*/  @!P0 SYNCS.PHASECHK.TRANS64 P0, [R0+URZ+0xb8], R2 ;  /* 0x0000b802000085a7 */ /* 0x000f2400080010ff */
[----:B--2-4-:R-:W-:Y:S05]  /*5410*/  @P0 EXIT ;  /* 0x000000000000094d */ /* 0x014fea0003800000 */
[----:B------:R-:W-:Y:S05]  /*5420*/  BRA `(.L_x_104) ;  /* 0xfffffffc00e87947 */ /* 0x000fea000383ffff */
.L_x_89:
[----:B------:R-:W-:-:S06]  /*5430*/  UISETP.GE.AND UP1, UPT, UR10, 0x4, UPT ;  /* 0x000000040a00788c */ /* 0x000fcc000bf26270 */
[----:B------:R-:W-:-:S13]  /*5440*/  PLOP3.LUT P0, PT, PT, PT, UP1, 0x80, 0x8 ;  /* 0x000000000008781c */ /* 0x000fda0003f0f018 */
[----:B------:R-:W-:Y:S05]  /*5450*/  @!P0 EXIT ;  /* 0x000000000000894d */ /* 0x000fea0003800000 */
[----:B------:R-:W-:Y:S01]  /*5460*/  BAR.SYNC.DEFER_BLOCKING 0x6, 0xa0 ;  /* 0x0182800000007b1d */ /* 0x000fe20000010000 */
[C---:B------:R-:W-:Y:S01]  /*5470*/  IMAD.SHL.U32 R6, R0.reuse, 0x20, RZ ;  /* 0x0000002000067824 */ /* 0x040fe200078e00ff */
[C---:B------:R-:W-:Y:S01]  /*5480*/  LOP3.LUT R110, R0.reuse, 0x2, RZ, 0xc0, !PT ;  /* 0x00000002006e7812 */ /* 0x040fe200078ec0ff */
[C---:B------:R-:W-:Y:S01]  /*5490*/  IMAD.SHL.U32 R111, R0.reuse, 0x4, RZ ;  /* 0x00000004006f7824 */ /* 0x040fe200078e00ff */
[C---:B------:R-:W-:Y:S01]  /*54a0*/  LOP3.LUT R112, R0.reuse, 0x4, RZ, 0xc0, !PT ;  /* 0x0000000400707812 */ /* 0x040fe200078ec0ff */
[----:B------:R-:W-:Y:S01]  /*54b0*/  IMAD.U32 R84, R0, 0x10000, RZ ;  /* 0x0001000000547824 */ /* 0x000fe200078e00ff */
[----:B------:R-:W-:Y:S02]  /*54c0*/  UMOV UR41, 0x400 ;  /* 0x0000040000297882 */ /* 0x000fe40000000000 */
[----:B------:R-:W1:Y:S01]  /*54d0*/  LDC R101, c[0x0][0x370] ;  /* 0x0000dc00ff657b82 */ /* 0x000e620000000800 */
[----:B------:R-:W-:Y:S01]  /*54e0*/  ULEA UR41, UR37, UR41, 0x18 ;  /* 0x0000002925297291 */ /* 0x000fe2000f8ec0ff */
[----:B------:R-:W-:Y:S01]  /*54f0*/  LOP3.LUT R7, R6, 0xc0, RZ, 0xc0, !PT ;  /* 0x000000c006077812 */ /* 0x000fe200078ec0ff */
[----:B------:R-:W-:Y:S01]  /*5500*/  HFMA2 R85, -RZ, RZ, 0, 0 ;  /* 0x00000000ff557431 */ /* 0x000fe200000001ff */
[----:B------:R-:W-:Y:S01]  /*5510*/  LOP3.LUT R84, R84, 0x600000, RZ, 0xc0, !PT ;  /* 0x0060000054547812 */ /* 0x000fe200078ec0ff */
[----:B------:R-:W-:Y:S01]  /*5520*/  UIADD3 UR4, UPT, UPT, UR41, 0x200, URZ ;  /* 0x0000020029047890 */ /* 0x000fe2000fffe0ff */
[----:B------:R-:W-:Y:S01]  /*5530*/  LOP3.LUT R111, R7, 0x18, R111, 0xf8, !PT ;  /* 0x00000018076f7812 */ /* 0x000fe200078ef86f */
[----:B------:R-:W-:Y:S01]  /*5540*/  IMAD.MOV.U32 R108, RZ, RZ, 0x1 ;  /* 0x00000001ff6c7424 */ /* 0x000fe200078e00ff */
[----:B------:R-:W2:Y:S01]  /*5550*/  LDC R42, c[0x0][0xb0c] ;  /* 0x0002c300ff2a7b82 */ /* 0x000ea20000000800 */
[----:B------:R-:W-:-:S02]  /*5560*/  LOP3.LUT R46, R2, 0x60, R0, 0xf8, !PT ;  /* 0x00000060022e7812 */ /* 0x000fc400078ef800 */
[----:B------:R-:W-:Y:S02]  /*5570*/  CS2R R106, SRZ ;  /* 0x00000000006a7805 */ /* 0x000fe4000001ff00 */
[----:B------:R-:W-:Y:S01]  /*5580*/  LOP3.LUT R111, R111, 0xf20, R6, 0xf8, !PT ;  /* 0x00000f206f6f7812 */ /* 0x000fe200078ef806 */
[----:B------:R-:W-:Y:S01]  /*5590*/  IMAD.MOV.U32 R114, RZ, RZ, RZ ;  /* 0x000000ffff727224 */ /* 0x000fe200078e00ff */
[----:B------:R-:W-:Y:S01]  /*55a0*/  MOV R103, UR4 ;  /* 0x0000000400677c02 */ /* 0x000fe20008000f00 */
[----:B------:R-:W3:Y:S01]  /*55b0*/  LDCU.64 UR54, c[0x0][0x348] ;  /* 0x00006900ff3677ac */ /* 0x000ee20008000a00 */
[----:B------:R-:W-:Y:S01]  /*55c0*/  LOP3.LUT R104, R0, 0x60, RZ, 0xc0, !PT ;  /* 0x0000006000687812 */ /* 0x000fe200078ec0ff */
[----:B------:R-:W4:Y:S01]  /*55d0*/  LDC R99, c[0x0][0xb20] ;  /* 0x0002c800ff637b82 */ /* 0x000f220000000800 */
[----:B------:R-:W3:Y:S01]  /*55e0*/  LDS R5, [UR41+0x180] ;  /* 0x00018029ff057984 */ /* 0x000ee20008000800 */
[----:B------:R-:W-:Y:S01]  /*55f0*/  IMAD R111, R111, 0x2, R103 ;  /* 0x000000026f6f7824 */ /* 0x000fe200078e0267 */
[----:B------:R-:W1:Y:S03]  /*5600*/  LDCU UR36, c[0x0][0x384] ;  /* 0x00007080ff2477ac */ /* 0x000e660008000800 */
[--C-:B------:R-:W-:Y:S01]  /*5610*/  IMAD R110, R110, -0x10, R111.reuse ;  /* 0xfffffff06e6e7824 */ /* 0x100fe200078e026f */
[----:B------:R-:W1:Y:S01]  /*5620*/  LDCU.64 UR38, c[0x0][0x888] ;  /* 0x00011100ff2677ac */ /* 0x000e620008000a00 */
[----:B------:R-:W1:Y:S01]  /*5630*/  LDC R41, c[0x0][0xb30] ;  /* 0x0002cc00ff297b82 */ /* 0x000e620000000800 */
[----:B------:R-:W-:Y:S01]  /*5640*/  IMAD R109, R112, -0x10, R111 ;  /* 0xfffffff0706d7824 */ /* 0x000fe200078e026f */
[----:B------:R-:W1:Y:S01]  /*5650*/  LDCU.64 UR42, c[0x0][0x8c0] ;  /* 0x00011800ff2a77ac */ /* 0x000e620008000a00 */
[----:B------:R-:W-:-:S05]  /*5660*/  UMOV UR45, URZ ;  /* 0x000000ff002d7c82 */ /* 0x000fca0008000000 */
[----:B------:R-:W1:Y:S01]  /*5670*/  LDC R43, c[0x0][0x388] ;  /* 0x0000e200ff2b7b82 */ /* 0x000e620000000800 */
[----:B------:R-:W-:-:S07]  /*5680*/  UMOV UR52, URZ ;  /* 0x000000ff00347c82 */ /* 0x000fce0008000000 */
[----:B------:R-:W1:Y:S08]  /*5690*/  LDC.64 R94, c[0x0][0xb10] ;  /* 0x0002c400ff5e7b82 */ /* 0x000e700000000a00 */
[----:B------:R-:W1:Y:S08]  /*56a0*/  LDC.64 R38, c[0x0][0xb18] ;  /* 0x0002c600ff267b82 */ /* 0x000e700000000a00 */
[----:B------:R-:W1:Y:S01]  /*56b0*/  LDC.64 R90, c[0x0][0x888] ;  /* 0x00022200ff5a7b82 */ /* 0x000e620000000a00 */
[----:B---3--:R-:W-:-:S07]  /*56c0*/  IMAD.IADD R84, R5, 0x1, R84 ;  /* 0x0000000105547824 */ /* 0x008fce00078e0254 */
[----:B------:R-:W3:Y:S08]  /*56d0*/  LDC.64 R36, c[0x0][0xb28] ;  /* 0x0002ca00ff247b82 */ /* 0x000ef00000000a00 */
[----:B------:R-:W1:Y:S08]  /*56e0*/  LDC.64 R92, c[0x0][0x890] ;  /* 0x00022400ff5c7b82 */ /* 0x000e700000000a00 */
[----:B------:R-:W1:Y:S08]  /*56f0*/  LDC.64 R88, c[0x0][0x8b0] ;  /* 0x00022c00ff587b82 */ /* 0x000e700000000a00 */
[----:B------:R-:W1:Y:S08]  /*5700*/  LDC.64 R86, c[0x0][0x8a8] ;  /* 0x00022a00ff567b82 */ /* 0x000e700000000a00 */
[----:B--2-4-:R-:W1:Y:S02]  /*5710*/  LDC R100, c[0x0][0x374] ;  /* 0x0000dd00ff647b82 */ /* 0x014e640000000800 */
.L_x_149:
[----:B------:R-:W-:Y:S02]  /*5720*/  LEA R0, R114, UR41, 0x3 ;  /* 0x0000002972007c11 */ /* 0x000fe4000f8e18ff */
[----:B------:R-:W-:Y:S02]  /*5730*/  SHF.L.U32 R2, R106, 0x1f, RZ ;  /* 0x0000001f6a027819 */ /* 0x000fe400000006ff */
[----:B------:R-:W-:Y:S02]  /*5740*/  LEA R16, R114, UR41, 0x4 ;  /* 0x0000002972107c11 */ /* 0x000fe4000f8e20ff */
[----:B--2---:R-:W2:Y:S02]  /*5750*/  SYNCS.PHASECHK.TRANS64.TRYWAIT P0, [R0+URZ+0xd0], R2 ;  /* 0x0000d002000075a7 */ /* 0x004ea400080011ff */
[----:B--2---:R-:W-:Y:S05]  /*5760*/  @!P0 BRA `(.L_x_105) ;  /* 0x0000004c007c8947 */ /* 0x004fea0003800000 */
.L_x_208:
[----:B------:R-:W4:Y:S01]  /*5770*/  LDC.64 R12, c[0x0][0xb10] ;  /* 0x0002c400ff0c7b82 */ /* 0x000f220000000a00 */
[----:B------:R-:W3:Y:S01]  /*5780*/  LDS.128 R16, [R16+0x160] ;  /* 0x0001600010107984 */ /* 0x000ee20000000c00 */
[----:B-1----:R-:W-:Y:S01]  /*5790*/  ISETP.NE.AND P1, PT, R41, 0x1, PT ;  /* 0x000000012900780c */ /* 0x002fe20003f25270 */
[----:B--2---:R-:W-:Y:S01]  /*57a0*/  VIADD R0, R0, 0xe0 ;  /* 0x000000e000007836 */ /* 0x004fe20000000000 */
[----:B------:R-:W-:Y:S04]  /*57b0*/  ISETP.GE.AND P0, PT, R40, 0x1, PT ;  /* 0x000000012800780c */ /* 0x000fe80003f06270 */
[----:B------:R-:W1:Y:S01]  /*57c0*/  LDC.64 R10, c[0x0][0xb18] ;  /* 0x0002c600ff0a7b82 */ /* 0x000e620000000a00 */
[----:B------:R-:W-:Y:S01]  /*57d0*/  PRMT R0, RZ, 0x654, R0 ;  /* 0x00000654ff007816 */ /* 0x000fe20000000000 */
[----:B------:R-:W-:Y:S01]  /*57e0*/  @!PT LDS RZ, [RZ] ;  /* 0x00000000fffff984 */ /* 0x000fe20000000800 */
[----:B------:R-:W-:Y:S01]  /*57f0*/  @!PT LDS RZ, [RZ] ;  /* 0x00000000fffff984 */ /* 0x000fe20000000800 */
[----:B------:R-:W-:Y:S01]  /*5800*/  @!PT LDS RZ, [RZ] ;  /* 0x00000000fffff984 */ /* 0x000fe20000000800 */
[----:B------:R-:W-:Y:S01]  /*5810*/  @!PT LDS RZ, [RZ] ;  /* 0x00000000fffff984 */ /* 0x000fe20000000800 */
[----:B------:R2:W-:Y:S06]  /*5820*/  MEMBAR.ALL.CTA ;  /* 0x0000000000007992 */ /* 0x0005ec0000008000 */
[----:B--2---:R-:W2:Y:S01]  /*5830*/  FENCE.VIEW.ASYNC.S ;  /* 0x00000000000073c6 */ /* 0x004ea20000000000 */
[----:B------:R-:W1:Y:S08]  /*5840*/  @!P1 LDC R14, c[0x0][0xb20] ;  /* 0x0002c800ff0e9b82 */ /* 0x000e700000000800 */
[----:B------:R-:W1:Y:S01]  /*5850*/  @!P1 LDC R9, c[0x0][0xb0c] ;  /* 0x0002c300ff099b82 */ /* 0x000e620000000800 */
[----:B--2---:R2:W-:Y:S01]  /*5860*/  SYNCS.ARRIVE.TRANS64.RED.A1T0 RZ, [R0+URZ], RZ ;  /* 0x000000ff00ff79a7 */ /* 0x0045e200081004ff */
[----:B---3--:R-:W-:Y:S04]  /*5870*/  LOP3.LUT P4, RZ, R18, 0x1, RZ, 0xc0, !PT ;  /* 0x0000000112ff7812 */ /* 0x008fe8000788c0ff */
[----:B------:R-:W-:Y:S09]  /*5880*/  P2R R113, PR, RZ, 0x10 ;  /* 0x00000010ff717803 */ /* 0x000ff20000000000 */
[----:B------:R-:W-:Y:S02]  /*5890*/  @P4 MOV R45, R16 ;  /* 0x00000010002d4202 */ /* 0x000fe40000000f00 */
[----:B------:R-:W-:Y:S01]  /*58a0*/  @P4 LOP3.LUT R44, R17, 0xffff, RZ, 0xc0, !PT ;  /* 0x0000ffff112c4812 */ /* 0x000fe200078ec0ff */
[----:B--2-4-:R-:W-:Y:S06]  /*58b0*/  @!P0 BRA `(.L_x_106) ;  /* 0x0000000000a48947 */ /* 0x014fec0003800000 */
[----:B------:R-:W-:Y:S01]  /*58c0*/  IMAD.HI.U32 R0, R100, R39, RZ ;  /* 0x0000002764007227 */ /* 0x000fe200078e00ff */
[----:B------:R-:W-:Y:S02]  /*58d0*/  ISETP.NE.AND P0, PT, R38, 0x1, PT ;  /* 0x000000012600780c */ /* 0x000fe40003f05270 */
[----:B------:R-:W-:Y:S01]  /*58e0*/  ISETP.NE.AND P2, PT, R40, 0x1, PT ;  /* 0x000000012800780c */ /* 0x000fe20003f45270 */
[----:B------:R-:W-:Y:S01]  /*58f0*/  IMAD.HI.U32 R6, R101, R94, RZ ;  /* 0x0000005e65067227 */ /* 0x000fe200078e00ff */
[----:B------:R-:W-:Y:S02]  /*5900*/  SHF.R.U32.HI R0, RZ, R99, R0 ;  /* 0x00000063ff007219 */ /* 0x000fe40000011600 */
[----:B------:R-:W-:Y:S01]  /*5910*/  ISETP.NE.AND P3, PT, R42, 0x1, PT ;  /* 0x000000012a00780c */ /* 0x000fe20003f65270 */
[----:B------:R-:W-:Y:S01]  /*5920*/  IMAD.HI.U32 R8, R44, R39, RZ ;  /* 0x000000272c087227 */ /* 0x000fe200078e00ff */
[-C--:B------:R-:W-:Y:S02]  /*5930*/  SHF.R.U32.HI R6, RZ, R95.reuse, R6 ;  /* 0x0000005fff067219 */ /* 0x080fe40000011606 */
[----:B------:R-:W-:Y:S01]  /*5940*/  SEL R0, R100, R0, !P0 ;  /* 0x0000000064007207 */ /* 0x000fe20004000000 */
[----:B------:R-:W-:Y:S01]  /*5950*/  IMAD.HI.U32 R7, R45, R94, RZ ;  /* 0x0000005e2d077227 */ /* 0x000fe200078e00ff */
[----:B------:R-:W-:Y:S03]  /*5960*/  SEL R6, R101, R6, !P3 ;  /* 0x0000000665067207 */ /* 0x000fe60005800000 */
[-C--:B------:R-:W-:Y:S01]  /*5970*/  IMAD.HI.U32 R5, R0, R36.reuse, RZ ;  /* 0x0000002400057227 */ /* 0x080fe200078e00ff */
[----:B------:R-:W-:Y:S03]  /*5980*/  SHF.R.U32.HI R7, RZ, R95, R7 ;  /* 0x0000005fff077219 */ /* 0x000fe60000011607 */
[----:B------:R-:W-:Y:S01]  /*5990*/  IMAD.HI.U32 R2, R6, R36, RZ ;  /* 0x0000002406027227 */ /* 0x000fe200078e00ff */
[----:B------:R-:W-:Y:S02]  /*59a0*/  @P2 SHF.R.U32.HI R0, RZ, R37, R5 ;  /* 0x00000025ff002219 */ /* 0x000fe40000011605 */
[----:B------:R-:W-:Y:S02]  /*59b0*/  SHF.R.U32.HI R5, RZ, R99, R8 ;  /* 0x00000063ff057219 */ /* 0x000fe40000011608 */
[----:B------:R-:W-:Y:S01]  /*59c0*/  @P2 SHF.R.U32.HI R6, RZ, R37, R2 ;  /* 0x00000025ff062219 */ /* 0x000fe20000011602 */
[----:B------:R-:W-:Y:S01]  /*59d0*/  IMAD R0, R40, R0, RZ ;  /* 0x0000000028007224 */ /* 0x000fe200078e02ff */
[----:B------:R-:W-:Y:S02]  /*59e0*/  SEL R5, R44, R5, !P0 ;  /* 0x000000052c057207 */ /* 0x000fe40004000000 */
[----:B------:R-:W-:Y:S01]  /*59f0*/  SEL R2, R45, R7, !P3 ;  /* 0x000000072d027207 */ /* 0x000fe20005800000 */
[----:B------:R-:W-:Y:S01]  /*5a00*/  IMAD R7, R40, R6, RZ ;  /* 0x0000000628077224 */ /* 0x000fe200078e02ff */
[C---:B------:R-:W-:Y:S01]  /*5a10*/  ISETP.GE.AND P0, PT, R5.reuse, R0, PT ;  /* 0x000000000500720c */ /* 0x040fe20003f06270 */
[C---:B------:R-:W-:Y:S03]  /*5a20*/  IMAD.HI.U32 R0, R5.reuse, R36, RZ ;  /* 0x0000002405007227 */ /* 0x040fe600078e00ff */
[C---:B------:R-:W-:Y:S02]  /*5a30*/  ISETP.GE.OR P0, PT, R2.reuse, R7, P0 ;  /* 0x000000070200720c */ /* 0x040fe40000706670 */
[----:B------:R-:W-:Y:S04]  /*5a40*/  SHF.R.U32.HI R0, RZ, R37, R0 ;  /* 0x00000025ff007219 */ /* 0x000fe80000011600 */
[C---:B------:R-:W-:Y:S05]  /*5a50*/  SEL R8, R5.reuse, R0, !P2 ;  /* 0x0000000005087207 */ /* 0x040fea0005000000 */
        /* <DEDUP_REMOVED lines=14> */
[----:B------:R-:W-:Y:S07]  /*5b40*/  IMAD R44, R5, R38, R44 ;  /* 0x00000026052c7224 */ /* 0x000fee00078e022c */
.L_x_106:
[----:B-1----:R-:W-:Y:S01]  /*5b50*/  @!P1 ISETP.NE.AND P0, PT, R10, 0x1, PT ;  /* 0x000000010a00980c */ /* 0x002fe20003f05270 */
[----:B------:R-:W-:Y:S01]  /*5b60*/  @!P1 IMAD.HI.U32 R2, R44, R11, RZ ;  /* 0x0000000b2c029227 */ /* 0x000fe200078e00ff */
[----:B------:R-:W-:Y:S01]  /*5b70*/  R2UR UR5, R3 ;  /* 0x00000000030572ca */ /* 0x000fe200000e0000 */
[----:B------:R-:W-:Y:S01]  /*5b80*/  BSSY.RECONVERGENT B6, `(.L_x_107) ;  /* 0x0000031000067945 */ /* 0x000fe20003800200 */
[----:B------:R-:W-:Y:S01]  /*5b90*/  R2UR UR4, R4 ;  /* 0x00000000040472ca */ /* 0x000fe200000e0000 */
[----:B------:R-:W-:Y:S01]  /*5ba0*/  @!P1 IMAD.HI.U32 R0, R45, R12, RZ ;  /* 0x0000000c2d009227 */ /* 0x000fe200078e00ff */
[----:B------:R-:W-:Y:S02]  /*5bb0*/  @!P1 SHF.R.U32.HI R2, RZ, R14, R2 ;  /* 0x0000000eff029219 */ /* 0x000fe40000011602 */
[----:B------:R-:W-:Y:S01]  /*5bc0*/  @!P1 ISETP.NE.AND P2, PT, R9, 0x1, PT ;  /* 0x000000010900980c */ /* 0x000fe20003f45270 */
[----:B------:R-:W-:Y:S01]  /*5bd0*/  VIADD R114, R114, 0x1 ;  /* 0x0000000172727836 */ /* 0x000fe20000000000 */
[----:B------:R-:W-:Y:S02]  /*5be0*/  @!P1 SEL R2, R44, R2, !P0 ;  /* 0x000000022c029207 */ /* 0x000fe40004000000 */
[----:B------:R-:W-:Y:S02]  /*5bf0*/  @!P1 SHF.R.U32.HI R0, RZ, R13, R0 ;  /* 0x0000000dff009219 */ /* 0x000fe40000011600 */
[----:B------:R-:W-:Y:S01]  /*5c00*/  LOP3.LUT P0, RZ, R103, 0x1b0, RZ, 0xc0, !PT ;  /* 0x000001b067ff7812 */ /* 0x000fe2000780c0ff */
[----:B------:R-:W-:Y:S01]  /*5c10*/  USHF.L.U32 UR50, UR5, 0x7, URZ ;  /* 0x0000000705327899 */ /* 0x000fe200080006ff */
[----:B------:R-:W-:Y:S01]  /*5c20*/  @!P1 SEL R3, R45, R0, !P2 ;  /* 0x000000002d039207 */ /* 0x000fe20005000000 */
[----:B------:R-:W-:Y:S01]  /*5c30*/  USHF.L.U32 UR49, UR4, 0x7, URZ ;  /* 0x0000000704317899 */ /* 0x000fe200080006ff */
[----:B------:R-:W-:Y:S03]  /*5c40*/  @P4 SHF.R.U32.HI R105, RZ, 0x10, R17 ;  /* 0x00000010ff694819 */ /* 0x000fe60000011611 */
[----:B------:R-:W-:Y:S02]  /*5c50*/  @!P1 IMAD.IADD R0, R2, 0x1, -R3 ;  /* 0x0000000102009824 */ /* 0x000fe400078e0a03 */
[----:B------:R-:W-:Y:S02]  /*5c60*/  @!P1 IMAD.IADD R2, R3, 0x1, -R2 ;  /* 0x0000000103029824 */ /* 0x000fe400078e0a02 */
[----:B------:R-:W-:Y:S02]  /*5c70*/  @!P1 IMAD R45, R0, R9, R45 ;  /* 0x00000009002d9224 */ /* 0x000fe400078e022d */
[----:B------:R-:W-:Y:S01]  /*5c80*/  @!P1 IMAD R44, R2, R10, R44 ;  /* 0x0000000a022c9224 */ /* 0x000fe200078e022c */
[----:B------:R-:W-:Y:S06]  /*5c90*/  @!P0 BRA `(.L_x_108) ;  /* 0x00000000007c8947 */ /* 0x000fec0003800000 */
[----:B------:R-:W1:Y:S01]  /*5ca0*/  LDCU.64 UR8, c[0x4][0x80] ;  /* 0x01001000ff0877ac */ /* 0x000e620008000a00 */
[----:B------:R-:W-:Y:S01]  /*5cb0*/  MOV R2, 0x0 ;  /* 0x0000000000027802 */ /* 0x000fe20000000f00 */
[----:B------:R-:W-:Y:S02]  /*5cc0*/  HFMA2 R12, -RZ, RZ, 0, 5.9604644775390625e-08 ;  /* 0x00000001ff0c7431 */ /* 0x000fe400000001ff */
[----:B------:R-:W-:Y:S01]  /*5cd0*/  IMAD.MOV.U32 R8, RZ, RZ, 0x70 ;  /* 0x00000070ff087424 */ /* 0x000fe200078e00ff */
[----:B------:R2:W3:Y:S01]  /*5ce0*/  LDC.64 R14, c[0x4][R2] ;  /* 0x01000000020e7b82 */ /* 0x0004e20000000a00 */
[----:B------:R-:W4:Y:S01]  /*5cf0*/  LDCU.64 UR6, c[0x4][0x88] ;  /* 0x01001100ff0677ac */ /* 0x000f220008000a00 */
[----:B------:R-:W-:Y:S01]  /*5d00*/  IMAD.MOV.U32 R13, RZ, RZ, RZ ;  /* 0x000000ffff0d7224 */ /* 0x000fe200078e00ff */
[----:B------:R-:W2:Y:S01]  /*5d10*/  LDCU.64 UR4, c[0x4][0x8] ;  /* 0x01000100ff0477ac */ /* 0x000ea20008000a00 */
[----:B-1----:R-:W-:Y:S01]  /*5d20*/  MOV R5, UR9 ;  /* 0x0000000900057c02 */ /* 0x002fe20008000f00 */
[----:B------:R-:W-:Y:S01]  /*5d30*/  IMAD.U32 R4, RZ, RZ, UR8 ;  /* 0x00000008ff047e24 */ /* 0x000fe2000f8e00ff */
[----:B----4-:R-:W-:Y:S01]  /*5d40*/  MOV R7, UR7 ;  /* 0x0000000700077c02 */ /* 0x010fe20008000f00 */
[----:B------:R-:W-:Y:S01]  /*5d50*/  IMAD.U32 R6, RZ, RZ, UR6 ;  /* 0x00000006ff067e24 */ /* 0x000fe2000f8e00ff */
[----:B--2---:R-:W-:Y:S01]  /*5d60*/  MOV R11, UR5 ;  /* 0x00000005000b7c02 */ /* 0x004fe20008000f00 */
[----:B------:R-:W-:Y:S02]  /*5d70*/  IMAD.U32 R10, RZ, RZ, UR4 ;  /* 0x00000004ff0a7e24 */ /* 0x000fe4000f8e00ff */
[----:B------:R-:W-:Y:S07]  /*5d80*/  LEPC R20, `(.L_x_109) ;  /* 0x000000001014794e */ /* 0x000fee0000000000 */
[----:B---3-5:R-:W-:Y:S05]  /*5d90*/  CALL.ABS.NOINC R14 ;  /* 0x000000000e007343 */ /* 0x028fea0003c00000 */
.L_x_109:
[----:B------:R-:W1:Y:S01]  /*5da0*/  LDCU.64 UR8, c[0x4][0x80] ;  /* 0x01001000ff0877ac */ /* 0x000e620008000a00 */
[----:B------:R-:W2:Y:S01]  /*5db0*/  LDC.64 R2, c[0x4][R2] ;  /* 0x0100000002027b82 */ /* 0x000ea20000000a00 */
[----:B------:R-:W-:Y:S02]  /*5dc0*/  HFMA2 R12, -RZ, RZ, 0, 5.9604644775390625e-08 ;  /* 0x00000001ff0c7431 */ /* 0x000fe400000001ff */
[----:B------:R-:W-:Y:S02]  /*5dd0*/  IMAD.MOV.U32 R8, RZ, RZ, 0x70 ;  /* 0x00000070ff087424 */ /* 0x000fe400078e00ff */
[----:B------:R-:W-:Y:S01]  /*5de0*/  IMAD.MOV.U32 R13, RZ, RZ, RZ ;  /* 0x000000ffff0d7224 */ /* 0x000fe200078e00ff */
[----:B------:R-:W3:Y:S01]  /*5df0*/  LDCU.64 UR6, c[0x4][0x88] ;  /* 0x01001100ff0677ac */ /* 0x000ee20008000a00 */
[----:B------:R-:W4:Y:S01]  /*5e00*/  LDCU.64 UR4, c[0x4][0x8] ;  /* 0x01000100ff0477ac */ /* 0x000f220008000a00 */
[----:B-1----:R-:W-:Y:S02]  /*5e10*/  MOV R4, UR8 ;  /* 0x0000000800047c02 */ /* 0x002fe40008000f00 */
[----:B------:R-:W-:Y:S02]  /*5e20*/  MOV R5, UR9 ;  /* 0x0000000900057c02 */ /* 0x000fe40008000f00 */
[----:B---3--:R-:W-:Y:S01]  /*5e30*/  MOV R7, UR7 ;  /* 0x0000000700077c02 */ /* 0x008fe20008000f00 */
[----:B------:R-:W-:Y:S01]  /*5e40*/  IMAD.U32 R6, RZ, RZ, UR6 ;  /* 0x00000006ff067e24 */ /* 0x000fe2000f8e00ff */
[----:B----4-:R-:W-:Y:S01]  /*5e50*/  MOV R11, UR5 ;  /* 0x00000005000b7c02 */ /* 0x010fe20008000f00 */
[----:B------:R-:W-:Y:S02]  /*5e60*/  IMAD.U32 R10, RZ, RZ, UR4 ;  /* 0x00000004ff0a7e24 */ /* 0x000fe4000f8e00ff */
[----:B------:R-:W-:Y:S07]  /*5e70*/  LEPC R20, `(.L_x_108) ;  /* 0x000000001014794e */ /* 0x000fee0000000000 */
[----:B--2---:R-:W-:Y:S05]  /*5e80*/  CALL.ABS.NOINC R2 ;  /* 0x0000000002007343 */ /* 0x004fea0003c00000 */
.L_x_108:
[----:B------:R-:W-:Y:S05]  /*5e90*/  BSYNC.RECONVERGENT B6 ;  /* 0x0000000000067941 */ /* 0x000fea0003800200 */
.L_x_107:
[----:B------:R-:W-:Y:S02]  /*5ea0*/  ISETP.NE.U32.AND P0, PT, RZ, UR38, PT ;  /* 0x00000026ff007c0c */ /* 0x000fe4000bf05070 */
[C---:B------:R-:W-:Y:S02]  /*5eb0*/  ISETP.NE.U32.AND P2, PT, R92.reuse, RZ, PT ;  /* 0x000000ff5c00720c */ /* 0x040fe40003f45070 */
[----:B------:R-:W-:Y:S02]  /*5ec0*/  ISETP.NE.U32.AND P4, PT, R92, RZ, PT ;  /* 0x000000ff5c00720c */ /* 0x000fe40003f85070 */
[----:B------:R-:W-:Y:S02]  /*5ed0*/  ISETP.NE.AND.EX P0, PT, RZ, UR39, PT, P0 ;  /* 0x00000027ff007c0c */ /* 0x000fe4000bf05300 */
[C---:B------:R-:W-:Y:S02]  /*5ee0*/  ISETP.NE.AND.EX P2, PT, R93.reuse, RZ, PT, P2 ;  /* 0x000000ff5d00720c */ /* 0x040fe40003f45320 */
[----:B------:R-:W-:Y:S02]  /*5ef0*/  ISETP.NE.AND.EX P4, PT, R93, RZ, P0, P4 ;  /* 0x000000ff5d00720c */ /* 0x000fe40000785340 */
[----:B------:R-:W-:Y:S02]  /*5f00*/  ISETP.NE.U32.AND P5, PT, R88, RZ, PT ;  /* 0x000000ff5800720c */ /* 0x000fe40003fa5070 */
[----:B------:R-:W-:Y:S02]  /*5f10*/  ISETP.NE.U32.AND P3, PT, RZ, UR38, PT ;  /* 0x00000026ff007c0c */ /* 0x000fe4000bf65070 */
[----:B------:R-:W-:Y:S02]  /*5f20*/  PLOP3.LUT P0, PT, PT, PT, PT, 0x8, 0x80 ;  /* 0x000000000080781c */ /* 0x000fe40003f0e170 */
[----:B------:R-:W-:Y:S02]  /*5f30*/  ISETP.NE.AND.EX P5, PT, R89, RZ, PT, P5 ;  /* 0x000000ff5900720c */ /* 0x000fe40003fa5350 */
[----:B------:R-:W-:Y:S03]  /*5f40*/  ISETP.NE.AND.EX P3, PT, RZ, UR39, PT, P3 ;  /* 0x00000027ff007c0c */ /* 0x000fe6000bf65330 */
[----:B------:R-:W-:Y:S01]  /*5f50*/  @!P4 PLOP3.LUT P0, PT, P2, PT, PT, 0x80, 0x8 ;  /* 0x000000000008c81c */ /* 0x000fe2000170f070 */
[----:B------:R-:W-:Y:S01]  /*5f60*/  @!UPT UIADD3 URZ, UPT, UPT, URZ, URZ, URZ ;  /* 0x000000fffffff290 */ /* 0x000fe2000fffe0ff */
[----:B------:R-:W-:Y:S11]  /*5f70*/  @!P2 BRA `(.L_x_110) ;  /* 0x00000000002ca947 */ /* 0x000ff60003800000 */
[----:B------:R-:W-:Y:S01]  /*5f80*/  ISETP.NE.U32.AND P1, PT, R90, RZ, PT ;  /* 0x000000ff5a00720c */ /* 0x000fe20003f25070 */
[----:B------:R-:W-:Y:S03]  /*5f90*/  IMAD.MOV.U32 R98, RZ, RZ, 0x1 ;  /* 0x00000001ff627424 */ /* 0x000fe600078e00ff */
[----:B------:R-:W-:Y:S11]  /*5fa0*/  ISETP.NE.AND.EX P1, PT, R91, RZ, PT, P1 ;  /* 0x000000ff5b00720c */ /* 0x000ff60003f25310 */
[----:B------:R-:W-:Y:S02]  /*5fb0*/  @!UPT UIADD3 URZ, UPT, UPT, URZ, URZ, URZ ;  /* 0x000000fffffff290 */ /* 0x000fe4000fffe0ff */
[----:B------:R-:W1:Y:S01]  /*5fc0*/  @P1 LDC.64 R2, c[0x0][0x888] ;  /* 0x00022200ff021b82 */ /* 0x000e620000000a00 */
[----:B------:R-:W-:Y:S04]  /*5fd0*/  @P1 IMAD R0, R92, UR44, RZ ;  /* 0x0000002c5c001c24 */ /* 0x000fe8000f8e02ff */
[----:B-1----:R-:W-:Y:S04]  /*5fe0*/  @P1 IMAD.WIDE R2, R0, 0x4, R2 ;  /* 0x0000000400021825 */ /* 0x002fe800078e0202 */
[----:B------:R-:W-:Y:S01]  /*5ff0*/  HFMA2 R0, -RZ, RZ, 0, 5.9604644775390625e-08 ;  /* 0x00000001ff007431 */ /* 0x000fe200000001ff */
[----:B-----5:R1:W5:Y:S04]  /*6000*/  @P1 LDG.E R49, desc[UR46][R2.64] ;  /* 0x0000002e02311981 */ /* 0x020368000c1e1900 */
[----:B------:R-:W-:Y:S01]  /*6010*/  @!P1 PRMT R98, R0, 0x7610, R98 ;  /* 0x0000761000629816 */ /* 0x000fe20000000062 */
[----:B-1----:R-:W2:Y:S06]  /*6020*/  @!P1 LDC R49, c[0x0][0x880] ;  /* 0x00022000ff319b82 */ /* 0x002eac0000000800 */
.L_x_110:
[----:B------:R-:W-:Y:S05]  /*6030*/  @!P5 BRA `(.L_x_111) ;  /* 0x000000000020d947 */ /* 0x000fea0003800000 */
[----:B------:R-:W-:Y:S04]  /*6040*/  ISETP.NE.U32.AND P1, PT, R86, RZ, PT ;  /* 0x000000ff5600720c */ /* 0x000fe80003f25070 */
[----:B------:R-:W-:Y:S11]  /*6050*/  ISETP.NE.AND.EX P1, PT, R87, RZ, PT, P1 ;  /* 0x000000ff5700720c */ /* 0x000ff60003f25310 */
[----:B------:R-:W-:Y:S02]  /*6060*/  @!UPT UIADD3 URZ, UPT, UPT, URZ, URZ, URZ ;  /* 0x000000fffffff290 */ /* 0x000fe4000fffe0ff */
[----:B------:R-:W1:Y:S01]  /*6070*/  @P1 LDC.64 R2, c[0x0][0x8a8] ;  /* 0x00022a00ff021b82 */ /* 0x000e620000000a00 */
[----:B------:R-:W-:Y:S04]  /*6080*/  @P1 IMAD R0, R88, UR44, RZ ;  /* 0x0000002c58001c24 */ /* 0x000fe8000f8e02ff */
[----:B-1----:R-:W-:Y:S05]  /*6090*/  @P1 IMAD.WIDE R2, R0, 0x4, R2 ;  /* 0x0000000400021825 */ /* 0x002fea00078e0202 */
[----:B-----5:R1:W5:Y:S02]  /*60a0*/  @P1 LDG.E R47, desc[UR46][R2.64] ;  /* 0x0000002e022f1981 */ /* 0x020364000c1e1900 */
[----:B-1----:R-:W3:Y:S02]  /*60b0*/  @!P1 LDC R47, c[0x0][0x8a0] ;  /* 0x00022800ff2f9b82 */ /* 0x002ee40000000800 */
.L_x_111:
[----:B--2--5:R-:W-:Y:S01]  /*60c0*/  FSETP.NEU.AND P1, PT, R49, RZ, PT ;  /* 0x000000ff3100720b */ /* 0x024fe20003f2d000 */
[----:B------:R-:W1:Y:S01]  /*60d0*/  LDCU UR4, c[0x0][0x8c8] ;  /* 0x00011900ff0477ac */ /* 0x000e620008000800 */
[----:B------:R-:W-:Y:S02]  /*60e0*/  SEL R6, RZ, 0xffffffff, P3 ;  /* 0xffffffffff067807 */ /* 0x000fe40001800000 */
[----:B------:R-:W-:Y:S01]  /*60f0*/  @!P4 LOP3.LUT P3, RZ, R98, 0xff, RZ, 0xc0, !PT ;  /* 0x000000ff62ffc812 */ /* 0x000fe2000786c0ff */
[----:B------:R-:W-:Y:S01]  /*6100*/  UISETP.NE.U32.AND UP0, UPT, UR42, URZ, UPT ;  /* 0x000000ff2a00728c */ /* 0x000fe2000bf05070 */
[----:B------:R-:W-:Y:S02]  /*6110*/  @!P4 SEL R0, RZ, 0xffffffff, P1 ;  /* 0xffffffffff00c807 */ /* 0x000fe40000800000 */
[----:B------:R-:W-:Y:S01]  /*6120*/  LOP3.LUT R108, R108, 0x1, RZ, 0x3c, !PT ;  /* 0x000000016c6c7812 */ /* 0x000fe200078e3cff */
[----:B------:R-:W-:Y:S01]  /*6130*/  UISETP.NE.AND.EX UP0, UPT, UR43, URZ, UPT, UP0 ;  /* 0x000000ff2b00728c */ /* 0x000fe2000bf05300 */
[----:B------:R-:W-:Y:S04]  /*6140*/  @P0 SEL R0, R6, R0, !P3 ;  /* 0x0000000006000207 */ /* 0x000fe80005800000 */
[----:B------:R-:W-:Y:S04]  /*6150*/  @!P4 LOP3.LUT R0, R0, 0x1, RZ, 0xc0, !PT ;  /* 0x000000010000c812 */ /* 0x000fe800078ec0ff */
[----:B------:R-:W-:Y:S01]  /*6160*/  ISETP.NE.U32.OR P5, PT, R0, 0x1, P4 ;  /* 0x000000010000780c */ /* 0x000fe200027a5470 */
[----:B-1----:R-:W-:Y:S03]  /*6170*/  IMAD.U32 R2, RZ, RZ, UR4 ;  /* 0x00000004ff027e24 */ /* 0x002fe6000f8e00ff */
[----:B------:R-:W-:Y:S09]  /*6180*/  P2R R115, PR, RZ, 0x20 ;  /* 0x00000020ff737803 */ /* 0x000ff20000000000 */
[----:B------:R-:W-:Y:S01]  /*6190*/  @P5 SHF.L.U32 R7, R108, 0x1f, RZ ;  /* 0x0000001f6c075819 */ /* 0x000fe200000006ff */
[----:B------:R-:W-:Y:S06]  /*61a0*/  BRA.U !UP0, `(.L_x_112) ;  /* 0x00000001084c7547 */ /* 0x000fec000b800000 */
[----:B------:R-:W-:Y:S01]  /*61b0*/  ISETP.LE.AND P0, PT, R43, UR49, PT ;  /* 0x000000312b007c0c */ /* 0x000fe2000bf03270 */
[----:B------:R-:W-:Y:S05]  /*61c0*/  VIADD R0, R46, UR50 ;  /* 0x000000322e007c36 */ /* 0x000fea0008000000 */
[----:B------:R-:W-:Y:S01]  /*61d0*/  ISETP.GE.OR P0, PT, R0, UR36, P0 ;  /* 0x0000002400007c0c */ /* 0x000fe20008706670 */
[----:B------:R-:W-:Y:S11]  /*61e0*/  IMAD.U32 R0, RZ, RZ, UR50 ;  /* 0x00000032ff007e24 */ /* 0x000ff6000f8e00ff */
[----:B------:R-:W-:Y:S01]  /*61f0*/  @!UPT UIADD3 URZ, UPT, UPT, URZ, URZ, URZ ;  /* 0x000000fffffff290 */ /* 0x000fe2000fffe0ff */
[----:B------:R-:W-:Y:S01]  /*6200*/  @!P0 IADD3 R2, P3, PT, R46, UR50, RZ ;  /* 0x000000322e028c10 */ /* 0x000fe2000ff7e0ff */
[----:B------:R-:W1:Y:S01]  /*6210*/  @!P0 LDC.64 R4, c[0x0][0x8d0] ;  /* 0x00023400ff048b82 */ /* 0x000e620000000a00 */
[----:B------:R-:W-:Y:S02]  /*6220*/  VOTEU.ALL UP0, P0 ;  /* 0x0000000000ff7886 */ /* 0x000fe40000000000 */
[----:B------:R-:W-:Y:S03]  /*6230*/  @!P0 LEA.HI.X.SX32 R3, R0, RZ, 0x1, P3 ;  /* 0x000000ff00038211 */ /* 0x000fe600018f0eff */
[----:B------:R-:W-:Y:S06]  /*6240*/  @!UP0 USHF.R.S32.HI UR4, URZ, 0x1f, UR44 ;  /* 0x0000001fff048899 */ /* 0x000fec000801142c */
[C---:B-1----:R-:W-:Y:S02]  /*6250*/  @!P0 IMAD R0, R4.reuse, UR4, RZ ;  /* 0x0000000404008c24 */ /* 0x042fe4000f8e02ff */
[----:B------:R-:W-:Y:S04]  /*6260*/  @!P0 IMAD.WIDE.U32 R2, R4, UR44, R2 ;  /* 0x0000002c04028c25 */ /* 0x000fe8000f8e0002 */
[----:B------:R-:W-:Y:S01]  /*6270*/  @!P0 IMAD R0, R5, UR44, R0 ;  /* 0x0000002c05008c24 */ /* 0x000fe2000f8e0200 */
[C---:B------:R-:W-:Y:S04]  /*6280*/  @!P0 LEA R4, P3, R2.reuse, UR42, 0x1 ;  /* 0x0000002a02048c11 */ /* 0x040fe8000f8608ff */
[----:B------:R-:W-:Y:S04]  /*6290*/  @!P0 IADD3 R0, PT, PT, R3, R0, RZ ;  /* 0x0000000003008210 */ /* 0x000fe80007ffe0ff */
[----:B------:R-:W-:Y:S01]  /*62a0*/  @!P0 LEA.HI.X R5, R2, UR43, R0, 0x1, P3 ;  /* 0x0000002b02058c11 */ /* 0x000fe200098f0c00 */
[----:B------:R-:W-:Y:S04]  /*62b0*/  IMAD.MOV.U32 R2, RZ, RZ, RZ ;  /* 0x000000ffff027224 */ /* 0x000fe800078e00ff */
[----:B------:R-:W2:Y:S02]  /*62c0*/  @!P0 LDG.E.U16 R4, desc[UR46][R4.64] ;  /* 0x0000002e04048981 */ /* 0x000ea4000c1e1500 */
[----:B--2---:R-:W-:Y:S07]  /*62d0*/  @!P0 SHF.L.U32 R2, R4, 0x10, RZ ;  /* 0x0000001004028819 */ /* 0x004fee00000006ff */
.L_x_112:
[----:B------:R-:W1:Y:S01]  /*62e0*/  @P5 SYNCS.PHASECHK.TRANS64.TRYWAIT P3, [UR41+0x80], R7 ;  /* 0x00008007ff0055a7 */ /* 0x000e620008061129 */
[----:B------:R-:W-:Y:S01]  /*62f0*/  LEA R118, R85, UR41, 0x3 ;  /* 0x0000002955767c11 */ /* 0x000fe2000f8e18ff */
[----:B------:R-:W-:Y:S01]  /*6300*/  BSSY B1, `(.L_x_113) ;  /* 0x000002d000017945 */ /* 0x000fe20003800000 */
[----:B------:R-:W-:Y:S01]  /*6310*/  SHF.L.U32 R0, R107, 0x1f, RZ ;  /* 0x0000001f6b007819 */ /* 0x000fe200000006ff */
[----:B------:R-:W-:Y:S01]  /*6320*/  IMAD.MOV.U32 R61, RZ, RZ, 0x1 ;  /* 0x00000001ff3d7424 */ /* 0x000fe200078e00ff */
[----:B------:R-:W-:Y:S01]  /*6330*/  LOP3.LUT P4, R116, R98, 0xff, RZ, 0xc0, !PT ;  /* 0x000000ff62747812 */ /* 0x000fe2000788c0ff */
[----:B------:R-:W-:Y:S01]  /*6340*/  IMAD R51, R85, 0x80, R84 ;  /* 0x0000008055337824 */ /* 0x000fe200078e0254 */
[----:B------:R-:W-:Y:S01]  /*6350*/  SEL R3, RZ, 0xffffffff, P1 ;  /* 0xffffffffff037807 */ /* 0x000fe20000800000 */
[----:B------:R-:W-:Y:S01]  /*6360*/  IMAD R117, R112, -0x10, R110 ;  /* 0xfffffff070757824 */ /* 0x000fe200078e026e */
[----:B------:R-:W-:Y:S01]  /*6370*/  CS2R R82, SRZ ;  /* 0x0000000000527805 */ /* 0x000fe2000001ff00 */
[----:B------:R-:W-:Y:S01]  /*6380*/  IMAD.MOV.U32 R60, RZ, RZ, RZ ;  /* 0x000000ffff3c7224 */ /* 0x000fe200078e00ff */
[----:B------:R-:W-:Y:S02]  /*6390*/  @P2 SEL R3, R6, R3, !P4 ;  /* 0x0000000306032207 */ /* 0x000fe40006000000 */
[----:B------:R-:W-:Y:S02]  /*63a0*/  CS2R R80, SRZ ;  /* 0x0000000000507805 */ /* 0x000fe4000001ff00 */
[----:B------:R-:W-:Y:S02]  /*63b0*/  CS2R R74, SRZ ;  /* 0x00000000004a7805 */ /* 0x000fe4000001ff00 */
[----:B------:R-:W-:Y:S02]  /*63c0*/  CS2R R72, SRZ ;  /* 0x0000000000487805 */ /* 0x000fe4000001ff00 */
[----:B------:R-:W-:Y:S01]  /*63d0*/  LOP3.LUT R3, R3, 0x1, RZ, 0xc0, !PT ;  /* 0x0000000103037812 */ /* 0x000fe200078ec0ff */
[----:B------:R2:W4:Y:S01]  /*63e0*/  SYNCS.PHASECHK.TRANS64.TRYWAIT P0, [R118+URZ+0xf0], R0 ;  /* 0x0000f000760075a7 */ /* 0x00052200080011ff */
[----:B------:R-:W-:Y:S02]  /*63f0*/  CS2R R66, SRZ ;  /* 0x0000000000427805 */ /* 0x000fe4000001ff00 */
[----:B------:R-:W-:Y:S02]  /*6400*/  CS2R R64, SRZ ;  /* 0x0000000000407805 */ /* 0x000fe4000001ff00 */
[----:B------:R-:W-:Y:S02]  /*6410*/  ISETP.NE.U32.AND P1, PT, R3, 0x1, PT ;  /* 0x000000010300780c */ /* 0x000fe40003f25070 */
[----:B------:R-:W-:Y:S02]  /*6420*/  CS2R R58, SRZ ;  /* 0x00000000003a7805 */ /* 0x000fe4000001ff00 */
[----:B------:R-:W-:Y:S02]  /*6430*/  CS2R R56, SRZ ;  /* 0x0000000000387805 */ /* 0x000fe4000001ff00 */
[----:B------:R-:W-:Y:S02]  /*6440*/  P2R R62, PR, RZ, 0x2 ;  /* 0x00000002ff3e7803 */ /* 0x000fe40000000000 */
[----:B-1----:R-:W-:Y:S01]  /*6450*/  @P5 SEL R61, RZ, 0x1, !P3 ;  /* 0x00000001ff3d5807 */ /* 0x002fe20005800000 */
[----:B--2---:R-:W-:Y:S06]  /*6460*/  @!P5 BRA `(.L_x_114) ;  /* 0x000000000058d947 */ /* 0x004fec0003800000 */
[----:B------:R-:W-:Y:S01]  /*6470*/  IMAD.MOV.U32 R83, RZ, RZ, RZ ;  /* 0x000000ffff537224 */ /* 0x000fe200078e00ff */
[----:B------:R-:W-:Y:S01]  /*6480*/  ISETP.NE.AND P1, PT, R61, RZ, PT ;  /* 0x000000ff3d00720c */ /* 0x000fe20003f25270 */
[----:B------:R-:W-:Y:S01]  /*6490*/  BSSY B0, `(.L_x_115) ;  /* 0x000000c000007945 */ /* 0x000fe20003800000 */
[----:B------:R-:W-:Y:S02]  /*64a0*/  CS2R R58, SRZ ;  /* 0x00000000003a7805 */ /* 0x000fe4000001ff00 */
[----:B------:R-:W-:Y:S02]  /*64b0*/  CS2R R56, SRZ ;  /* 0x0000000000387805 */ /* 0x000fe4000001ff00 */
[----:B------:R-:W-:Y:S02]  /*64c0*/  CS2R R66, SRZ ;  /* 0x0000000000427805 */ /* 0x000fe4000001ff00 */
[----:B------:R-:W-:Y:S02]  /*64d0*/  CS2R R64, SRZ ;  /* 0x0000000000407805 */ /* 0x000fe4000001ff00 */
[----:B------:R-:W-:Y:S02]  /*64e0*/  CS2R R74, SRZ ;  /* 0x00000000004a7805 */ /* 0x000fe4000001ff00 */
[----:B------:R-:W-:Y:S02]  /*64f0*/  CS2R R72, SRZ ;  /* 0x0000000000487805 */ /* 0x000fe4000001ff00 */
[----:B------:R-:W-:Y:S01]  /*6500*/  CS2R R80, SRZ ;  /* 0x0000000000507805 */ /* 0x000fe2000001ff00 */
[----:B------:R-:W-:Y:S06]  /*6510*/  @P1 BRA `(.L_x_116) ;  /* 0x00000000000c1947 */ /* 0x000fec0003800000 */
[----:B------:R-:W-:Y:S04]  /*6520*/  SHF.L.U32 R4, R108, 0x1f, RZ ;  /* 0x0000001f6c047819 */ /* 0x000fe800000006ff */
[----:B------:R-:W1:Y:S02]  /*6530*/  SYNCS.PHASECHK.TRANS64.TRYWAIT P1, [UR41+0x80], R4 ;  /* 0x00008004ff0075a7 */ /* 0x000e640008021129 */
[----:B-1----:R-:W-:Y:S05]  /*6540*/  @!P1 BRA `(.L_x_117) ;  /* 0x0000004000189947 */ /* 0x002fea0003800000 */
.L_x_116:
[----:B------:R-:W-:Y:S05]  /*6550*/  BSYNC B0 ;  /* 0x0000000000007941 */ /* 0x000fea0003800000 */
.L_x_115:
[----:B------:R-:W-:Y:S01]  /*6560*/  ISETP.NE.AND P1, PT, R62, RZ, PT ;  /* 0x000000ff3e00720c */ /* 0x000fe20003f25270 */
[----:B------:R-:W-:Y:S11]  /*6570*/  HFMA2 R60, -RZ, RZ, 0, 5.9604644775390625e-08 ;  /* 0x00000001ff3c7431 */ /* 0x000ff600000001ff */
[----:B------:R-:W-:Y:S01]  /*6580*/  @!UPT UIADD3 URZ, UPT, UPT, URZ, URZ, URZ ;  /* 0x000000fffffff290 */ /* 0x000fe2000fffe0ff */
[----:B------:R2:W1:Y:S04]  /*6590*/  @P1 LDS.128 R56, [R111] ;  /* 0x000000006f381984 */ /* 0x0004680000000c00 */
[----:B------:R2:W1:Y:S04]  /*65a0*/  @P1 LDS.128 R64, [R110+0x10] ;  /* 0x000010006e401984 */ /* 0x0004680000000c00 */
[----:B------:R2:W1:Y:S04]  /*65b0*/  @P1 LDS.128 R72, [R109+0x20] ;  /* 0x000020006d481984 */ /* 0x0004680000000c00 */
[----:B------:R2:W1:Y:S02]  /*65c0*/  @P1 LDS.128 R80, [R117+0x30] ;  /* 0x0000300075501984 */ /* 0x0004640000000c00 */
.L_x_114:
[----:B------:R-:W-:Y:S05]  /*65d0*/  BSYNC B1 ;  /* 0x0000000000017941 */ /* 0x000fea0003800000 */
.L_x_113:
[----:B-1----:R-:W-:Y:S04]  /*65e0*/  SHF.R.U32.HI R3, RZ, 0x15, R51 ;  /* 0x00000015ff037819 */ /* 0x002fe80000011633 */
[----:B------:R-:W-:Y:S01]  /*65f0*/  LOP3.LUT P1, RZ, R3, 0x3, R102, 0x48, !PT ;  /* 0x0000000303ff7812 */ /* 0x000fe20007824866 */
[----:B------:R-:W-:Y:S01]  /*6600*/  @!UPT UIADD3 URZ, UPT, UPT, URZ, URZ, URZ ;  /* 0x000000fffffff290 */ /* 0x000fe2000fffe0ff */
[----:B----4-:R-:W-:Y:S11]  /*6610*/  @P0 BRA `(.L_x_118) ;  /* 0x0000000000080947 */ /* 0x010ff60003800000 */
[----:B------:R-:W1:Y:S02]  /*6620*/  SYNCS.PHASECHK.TRANS64.TRYWAIT P0, [R118+URZ+0xf0], R0 ;  /* 0x0000f000760075a7 */ /* 0x000e6400080011ff */
[----:B-1----:R-:W-:Y:S05]  /*6630*/  @!P0 BRA `(.L_x_119) ;  /* 0x0000003c00f48947 */ /* 0x002fea0003800000 */
.L_x_118:
[----:B------:R-:W-:Y:S05]  /*6640*/  @!P1 BRA `(.L_x_120) ;  /* 0x0000000000409947 */ /* 0x000fea0003800000 */
[----:B------:R-:W4:Y:S01]  /*6650*/  LDCU.64 UR8, c[0x4][0x70] ;  /* 0x01000e00ff0877ac */ /* 0x000f220008000a00 */
[----:B------:R-:W-:Y:S01]  /*6660*/  MOV R15, 0x0 ;  /* 0x00000000000f7802 */ /* 0x000fe20000000f00 */
[----:B------:R-:W-:Y:S02]  /*6670*/  HFMA2 R12, -RZ, RZ, 0, 5.9604644775390625e-08 ;  /* 0x00000001ff0c7431 */ /* 0x000fe400000001ff */
[----:B------:R-:W-:Y:S02]  /*6680*/  IMAD.MOV.U32 R8, RZ, RZ, 0x192 ;  /* 0x00000192ff087424 */ /* 0x000fe400078e00ff */
[----:B------:R-:W-:Y:S01]  /*6690*/  IMAD.MOV.U32 R13, RZ, RZ, RZ ;  /* 0x000000ffff0d7224 */ /* 0x000fe200078e00ff */
[----:B------:R-:W5:Y:S01]  /*66a0*/  LDCU.64 UR6, c[0x4][0x78] ;  /* 0x01000f00ff0677ac */ /* 0x000f620008000a00 */
[----:B------:R-:W1:Y:S01]  /*66b0*/  LDC.64 R14, c[0x4][R15] ;  /* 0x010000000f0e7b82 */ /* 0x000e620000000a00 */
[----:B------:R-:W2:Y:S01]  /*66c0*/  LDCU.64 UR4, c[0x4][0x10] ;  /* 0x01000200ff0477ac */ /* 0x000ea20008000a00 */
[----:B----4-:R-:W-:Y:S01]  /*66d0*/  MOV R5, UR9 ;  /* 0x0000000900057c02 */ /* 0x010fe20008000f00 */
[----:B------:R-:W-:Y:S01]  /*66e0*/  IMAD.U32 R4, RZ, RZ, UR8 ;  /* 0x00000008ff047e24 */ /* 0x000fe2000f8e00ff */
[----:B-----5:R-:W-:Y:S01]  /*66f0*/  MOV R7, UR7 ;  /* 0x0000000700077c02 */ /* 0x020fe20008000f00 */
[----:B------:R-:W-:Y:S01]  /*6700*/  IMAD.U32 R6, RZ, RZ, UR6 ;  /* 0x00000006ff067e24 */ /* 0x000fe2000f8e00ff */
[----:B--2---:R-:W-:Y:S01]  /*6710*/  MOV R11, UR5 ;  /* 0x00000005000b7c02 */ /* 0x004fe20008000f00 */
[----:B------:R-:W-:Y:S02]  /*6720*/  IMAD.U32 R10, RZ, RZ, UR4 ;  /* 0x00000004ff0a7e24 */ /* 0x000fe4000f8e00ff */
[----:B------:R-:W-:Y:S07]  /*6730*/  LEPC R20, `(.L_x_120) ;  /* 0x000000001014794e */ /* 0x000fee0000000000 */
[----:B-1-3--:R-:W-:Y:S05]  /*6740*/  CALL.ABS.NOINC R14 ;  /* 0x000000000e007343 */ /* 0x00afea0003c00000 */
.L_x_120:
[C---:B------:R-:W-:Y:S01]  /*6750*/  SHF.L.U32 R48, R56.reuse, 0x10, RZ ;  /* 0x0000001038307819 */ /* 0x040fe200000006ff */
[----:B------:R-:W-:Y:S05]  /*6760*/  WARPSYNC.ALL ;  /* 0x0000000000007948 */ /* 0x000fea0003800000 */
[----:B------:R-:W-:Y:S01]  /*6770*/  R2UR UR4, R51 ;  /* 0x00000000330472ca */ /* 0x000fe200000e0000 */
[----:B------:R-:W-:Y:S01]  /*6780*/  BSSY.RECONVERGENT B0, `(.L_x_121) ;  /* 0x0000088000007945 */ /* 0x000fe20003800200 */
[----:B------:R-:W-:Y:S02]  /*6790*/  LOP3.LUT R50, R56, 0xffff0000, RZ, 0xc0, !PT ;  /* 0xffff000038327812 */ /* 0x000fe400078ec0ff */
[----:B------:R-:W-:Y:S09]  /*67a0*/  ISETP.NE.AND P0, PT, R104, RZ, PT ;  /* 0x000000ff6800720c */ /* 0x000ff20003f05270 */
[----:B------:R-:W1:Y:S02]  /*67b0*/  LDTM.x32 R4, tmem[UR4] ;  /* 0x00000004000479ee */ /* 0x000e6400082c0000 */
[C-C-:B-1-3--:R-:W-:Y:S01]  /*67c0*/  FFMA R0, R47.reuse, R4, R2.reuse ;  /* 0x000000042f007223 */ /* 0x14afe20000000002 */
[C-C-:B------:R-:W-:Y:S01]  /*67d0*/  FFMA R3, R47.reuse, R5, R2.reuse ;  /* 0x000000052f037223 */ /* 0x140fe20000000002 */
        /* <DEDUP_REMOVED lines=26> */
[--C-:B------:R-:W-:Y:S01]  /*6980*/  FFMA R28, R47, R32, R2.reuse ;  /* 0x000000202f1c7223 */ /* 0x100fe20000000002 */
[----:B------:R-:W-:Y:S01]  /*6990*/  SHF.L.U32 R32, R57, 0x10, RZ ;  /* 0x0000001039207819 */ /* 0x000fe200000006ff */
[--C-:B------:R-:W-:Y:S01]  /*69a0*/  FFMA R29, R47, R33, R2.reuse ;  /* 0x000000212f1d7223 */ /* 0x100fe20000000002 */
[----:B------:R-:W-:Y:S01]  /*69b0*/  LOP3.LUT R33, R57, 0xffff0000, RZ, 0xc0, !PT ;  /* 0xffff000039217812 */ /* 0x000fe200078ec0ff */
[C-C-:B------:R-:W-:Y:S01]  /*69c0*/  FFMA R34, R47.reuse, R34, R2.reuse ;  /* 0x000000222f227223 */ /* 0x140fe20000000002 */
[----:B------:R-:W-:Y:S01]  /*69d0*/  FFMA R35, R47, R35, R2 ;  /* 0x000000232f237223 */ /* 0x000fe20000000002 */
[C---:B------:R-:W-:Y:S01]  /*69e0*/  FFMA R0, R49.reuse, R48, R0 ;  /* 0x0000003031007223 */ /* 0x040fe20000000000 */
[C---:B------:R-:W-:Y:S01]  /*69f0*/  SHF.L.U32 R48, R58.reuse, 0x10, RZ ;  /* 0x000000103a307819 */ /* 0x040fe200000006ff */
[C---:B------:R-:W-:Y:S01]  /*6a00*/  FFMA R3, R49.reuse, R50, R3 ;  /* 0x0000003231037223 */ /* 0x040fe20000000003 */
[C---:B------:R-:W-:Y:S01]  /*6a10*/  FFMA R6, R49.reuse, R32, R6 ;  /* 0x0000002031067223 */ /* 0x040fe20000000006 */
[----:B------:R-:W-:Y:S01]  /*6a20*/  LOP3.LUT R32, R58, 0xffff0000, RZ, 0xc0, !PT ;  /* 0xffff00003a207812 */ /* 0x000fe200078ec0ff */
[C---:B------:R-:W-:Y:S01]  /*6a30*/  FFMA R7, R49.reuse, R33, R7 ;  /* 0x0000002131077223 */ /* 0x040fe20000000007 */
[----:B------:R-:W-:Y:S01]  /*6a40*/  FFMA R4, R49, R48, R4 ;  /* 0x0000003031047223 */ /* 0x000fe20000000004 */
[----:B------:R-:W-:Y:S02]  /*6a50*/  F2FP.BF16.F32.PACK_AB R52, R3, R0 ;  /* 0x000000000334723e */ /* 0x000fe400000010ff */
[----:B------:R-:W-:Y:S01]  /*6a60*/  SHF.L.U32 R0, R59, 0x10, RZ ;  /* 0x000000103b007819 */ /* 0x000fe200000006ff */
[----:B------:R-:W-:Y:S01]  /*6a70*/  FFMA R5, R49, R32, R5 ;  /* 0x0000002031057223 */ /* 0x000fe20000000005 */
[----:B------:R-:W-:Y:S02]  /*6a80*/  LOP3.LUT R3, R59, 0xffff0000, RZ, 0xc0, !PT ;  /* 0xffff00003b037812 */ /* 0x000fe400078ec0ff */
[----:B------:R-:W-:Y:S01]  /*6a90*/  F2FP.BF16.F32.PACK_AB R53, R7, R6 ;  /* 0x000000060735723e */ /* 0x000fe200000010ff */
[C---:B------:R-:W-:Y:S01]  /*6aa0*/  FFMA R10, R49.reuse, R0, R10 ;  /* 0x00000000310a7223 */ /* 0x040fe2000000000a */
[C---:B------:R-:W-:Y:S01]  /*6ab0*/  SHF.L.U32 R0, R64.reuse, 0x10, RZ ;  /* 0x0000001040007819 */ /* 0x040fe200000006ff */
[----:B------:R-:W-:Y:S01]  /*6ac0*/  FFMA R11, R49, R3, R11 ;  /* 0x00000003310b7223 */ /* 0x000fe2000000000b */
[----:B------:R-:W-:Y:S02]  /*6ad0*/  F2FP.BF16.F32.PACK_AB R54, R5, R4 ;  /* 0x000000040536723e */ /* 0x000fe400000010ff */
[----:B------:R-:W-:Y:S01]  /*6ae0*/  LOP3.LUT R3, R64, 0xffff0000, RZ, 0xc0, !PT ;  /* 0xffff000040037812 */ /* 0x000fe200078ec0ff */
[----:B------:R-:W-:Y:S01]  /*6af0*/  FFMA R8, R49, R0, R8 ;  /* 0x0000000031087223 */ /* 0x000fe20000000008 */
[C---:B------:R-:W-:Y:S02]  /*6b00*/  SHF.L.U32 R4, R65.reuse, 0x10, RZ ;  /* 0x0000001041047819 */ /* 0x040fe400000006ff */
[----:B------:R-:W-:Y:S01]  /*6b10*/  LOP3.LUT R0, R65, 0xffff0000, RZ, 0xc0, !PT ;  /* 0xffff000041007812 */ /* 0x000fe200078ec0ff */
[C---:B------:R-:W-:Y:S01]  /*6b20*/  FFMA R9, R49.reuse, R3, R9 ;  /* 0x0000000331097223 */ /* 0x040fe20000000009 */
[C---:B------:R-:W-:Y:S01]  /*6b30*/  SHF.L.U32 R3, R66.reuse, 0x10, RZ ;  /* 0x0000001042037819 */ /* 0x040fe200000006ff */
[----:B------:R-:W-:Y:S01]  /*6b40*/  FFMA R14, R49, R4, R14 ;  /* 0x00000004310e7223 */ /* 0x000fe2000000000e */
[----:B------:R-:W-:Y:S01]  /*6b50*/  SHF.L.U32 R4, R67, 0x10, RZ ;  /* 0x0000001043047819 */ /* 0x000fe200000006ff */
[C---:B------:R-:W-:Y:S01]  /*6b60*/  FFMA R15, R49.reuse, R0, R15 ;  /* 0x00000000310f7223 */ /* 0x040fe2000000000f */
[----:B------:R-:W-:Y:S01]  /*6b70*/  LOP3.LUT R0, R66, 0xffff0000, RZ, 0xc0, !PT ;  /* 0xffff000042007812 */ /* 0x000fe200078ec0ff */
[----:B------:R-:W-:Y:S01]  /*6b80*/  FFMA R12, R49, R3, R12 ;  /* 0x00000003310c7223 */ /* 0x000fe2000000000c */
[C---:B------:R-:W-:Y:S02]  /*6b90*/  SHF.L.U32 R3, R72.reuse, 0x10, RZ ;  /* 0x0000001048037819 */ /* 0x040fe400000006ff */
[----:B------:R-:W-:Y:S01]  /*6ba0*/  F2FP.BF16.F32.PACK_AB R55, R11, R10 ;  /* 0x0000000a0b37723e */ /* 0x000fe200000010ff */
[----:B------:R-:W-:Y:S01]  /*6bb0*/  FFMA R13, R49, R0, R13 ;  /* 0x00000000310d7223 */ /* 0x000fe2000000000d */
[----:B------:R-:W-:Y:S01]  /*6bc0*/  LOP3.LUT R0, R67, 0xffff0000, RZ, 0xc0, !PT ;  /* 0xffff000043007812 */ /* 0x000fe200078ec0ff */
[----:B------:R-:W-:Y:S01]  /*6bd0*/  FFMA R18, R49, R4, R18 ;  /* 0x0000000431127223 */ /* 0x000fe20000000012 */
[----:B------:R-:W-:Y:S01]  /*6be0*/  LOP3.LUT R4, R72, 0xffff0000, RZ, 0xc0, !PT ;  /* 0xffff000048047812 */ /* 0x000fe200078ec0ff */
[----:B------:R1:W-:Y:S01]  /*6bf0*/  STS.128 [R111], R52 ;  /* 0x000000346f007388 */ /* 0x0003e20000000c00 */
[----:B------:R-:W-:Y:S01]  /*6c00*/  F2FP.BF16.F32.PACK_AB R8, R9, R8 ;  /* 0x000000080908723e */ /* 0x000fe200000010ff */
[----:B------:R-:W-:Y:S01]  /*6c10*/  FFMA R19, R49, R0, R19 ;  /* 0x0000000031137223 */ /* 0x000fe20000000013 */
[----:B------:R-:W-:Y:S01]  /*6c20*/  SHF.L.U32 R0, R73, 0x10, RZ ;  /* 0x0000001049007819 */ /* 0x000fe200000006ff */
[----:B------:R-:W-:Y:S01]  /*6c30*/  FFMA R16, R49, R3, R16 ;  /* 0x0000000331107223 */ /* 0x000fe20000000010 */
[----:B------:R-:W-:Y:S01]  /*6c40*/  LOP3.LUT R3, R73, 0xffff0000, RZ, 0xc0, !PT ;  /* 0xffff000049037812 */ /* 0x000fe200078ec0ff */
[----:B------:R-:W-:Y:S01]  /*6c50*/  FFMA R17, R49, R4, R17 ;  /* 0x0000000431117223 */ /* 0x000fe20000000011 */
[----:B------:R-:W-:Y:S01]  /*6c60*/  SHF.L.U32 R4, R75, 0x10, RZ ;  /* 0x000000104b047819 */ /* 0x000fe200000006ff */
[C---:B------:R-:W-:Y:S01]  /*6c70*/  FFMA R22, R49.reuse, R0, R22 ;  /* 0x0000000031167223 */ /* 0x040fe20000000016 */
[C---:B------:R-:W-:Y:S01]  /*6c80*/  SHF.L.U32 R0, R74.reuse, 0x10, RZ ;  /* 0x000000104a007819 */ /* 0x040fe200000006ff */
[----:B------:R-:W-:Y:S01]  /*6c90*/  FFMA R23, R49, R3, R23 ;  /* 0x0000000331177223 */ /* 0x000fe20000000017 */
[----:B------:R-:W-:Y:S02]  /*6ca0*/  LOP3.LUT R3, R74, 0xffff0000, RZ, 0xc0, !PT ;  /* 0xffff00004a037812 */ /* 0x000fe400078ec0ff */
[----:B------:R-:W-:Y:S01]  /*6cb0*/  F2FP.BF16.F32.PACK_AB R9, R15, R14 ;  /* 0x0000000e0f09723e */ /* 0x000fe200000010ff */
[----:B------:R-:W-:Y:S01]  /*6cc0*/  FFMA R20, R49, R0, R20 ;  /* 0x0000000031147223 */ /* 0x000fe20000000014 */
[----:B------:R-:W-:Y:S01]  /*6cd0*/  LOP3.LUT R0, R75, 0xffff0000, RZ, 0xc0, !PT ;  /* 0xffff00004b007812 */ /* 0x000fe200078ec0ff */
[C---:B------:R-:W-:Y:S01]  /*6ce0*/  FFMA R21, R49.reuse, R3, R21 ;  /* 0x0000000331157223 */ /* 0x040fe20000000015 */
[C---:B------:R-:W-:Y:S01]  /*6cf0*/  FFMA R26, R49.reuse, R4, R26 ;  /* 0x00000004311a7223 */ /* 0x040fe2000000001a */
[C---:B------:R-:W-:Y:S02]  /*6d00*/  SHF.L.U32 R3, R80.reuse, 0x10, RZ ;  /* 0x0000001050037819 */ /* 0x040fe400000006ff */
[----:B------:R-:W-:Y:S01]  /*6d10*/  FFMA R27, R49, R0, R27 ;  /* 0x00000000311b7223 */ /* 0x000fe2000000001b */
[----:B------:R-:W-:Y:S02]  /*6d20*/  LOP3.LUT R0, R80, 0xffff0000, RZ, 0xc0, !PT ;  /* 0xffff000050007812 */ /* 0x000fe400078ec0ff */
[----:B------:R-:W-:Y:S01]  /*6d30*/  SHF.L.U32 R4, R81, 0x10, RZ ;  /* 0x0000001051047819 */ /* 0x000fe200000006ff */
[----:B------:R-:W-:Y:S01]  /*6d40*/  FFMA R24, R49, R3, R24 ;  /* 0x0000000331187223 */ /* 0x000fe20000000018 */
[----:B------:R-:W-:Y:S01]  /*6d50*/  F2FP.BF16.F32.PACK_AB R10, R13, R12 ;  /* 0x0000000c0d0a723e */ /* 0x000fe200000010ff */
[----:B------:R-:W-:Y:S01]  /*6d60*/  FFMA R25, R49, R0, R25 ;  /* 0x0000000031197223 */ /* 0x000fe20000000019 */
[----:B------:R-:W-:Y:S01]  /*6d70*/  F2FP.BF16.F32.PACK_AB R11, R19, R18 ;  /* 0x00000012130b723e */ /* 0x000fe200000010ff */
[----:B------:R-:W-:Y:S01]  /*6d80*/  FFMA R30, R49, R4, R30 ;  /* 0x00000004311e7223 */ /* 0x000fe2000000001e */
[----:B------:R-:W-:Y:S02]  /*6d90*/  LOP3.LUT R0, R81, 0xffff0000, RZ, 0xc0, !PT ;  /* 0xffff000051007812 */ /* 0x000fe400078ec0ff */
[C---:B------:R-:W-:Y:S01]  /*6da0*/  SHF.L.U32 R3, R82.reuse, 0x10, RZ ;  /* 0x0000001052037819 */ /* 0x040fe200000006ff */
[----:B------:R1:W-:Y:S01]  /*6db0*/  STS.128 [R110+0x10], R8 ;  /* 0x000010086e007388 */ /* 0x0003e20000000c00 */
[----:B------:R-:W-:Y:S01]  /*6dc0*/  LOP3.LUT R4, R82, 0xffff0000, RZ, 0xc0, !PT ;  /* 0xffff000052047812 */ /* 0x000fe200078ec0ff */
[----:B------:R-:W-:Y:S01]  /*6dd0*/  FFMA R31, R49, R0, R31 ;  /* 0x00000000311f7223 */ /* 0x000fe2000000001f */
[----:B------:R-:W-:Y:S01]  /*6de0*/  SHF.L.U32 R5, R83, 0x10, RZ ;  /* 0x0000001053057819 */ /* 0x000fe200000006ff */
[----:B------:R-:W-:Y:S01]  /*6df0*/  FFMA R28, R49, R3, R28 ;  /* 0x00000003311c7223 */ /* 0x000fe2000000001c */
[----:B------:R-:W-:Y:S01]  /*6e00*/  LOP3.LUT R6, R83, 0xffff0000, RZ, 0xc0, !PT ;  /* 0xffff000053067812 */ /* 0x000fe200078ec0ff */
[----:B------:R-:W-:Y:S01]  /*6e10*/  FFMA R29, R49, R4, R29 ;  /* 0x00000004311d7223 */ /* 0x000fe2000000001d */
[----:B------:R-:W-:Y:S01]  /*6e20*/  F2FP.BF16.F32.PACK_AB R16, R17, R16 ;  /* 0x000000101110723e */ /* 0x000fe200000010ff */
[----:B------:R-:W-:Y:S01]  /*6e30*/  FFMA R34, R49, R5, R34 ;  /* 0x0000000531227223 */ /* 0x000fe20000000022 */
[----:B------:R-:W-:Y:S01]  /*6e40*/  F2FP.BF16.F32.PACK_AB R17, R23, R22 ;  /* 0x000000161711723e */ /* 0x000fe200000010ff */
[----:B------:R-:W-:Y:S01]  /*6e50*/  FFMA R35, R49, R6, R35 ;  /* 0x0000000631237223 */ /* 0x000fe20000000023 */
[----:B------:R-:W-:Y:S02]  /*6e60*/  F2FP.BF16.F32.PACK_AB R18, R21, R20 ;  /* 0x000000141512723e */ /* 0x000fe400000010ff */
[----:B------:R-:W-:Y:S02]  /*6e70*/  F2FP.BF16.F32.PACK_AB R19, R27, R26 ;  /* 0x0000001a1b13723e */ /* 0x000fe400000010ff */
[----:B------:R-:W-:Y:S02]  /*6e80*/  F2FP.BF16.F32.PACK_AB R24, R25, R24 ;  /* 0x000000181918723e */ /* 0x000fe400000010ff */
[----:B------:R-:W-:Y:S01]  /*6e90*/  F2FP.BF16.F32.PACK_AB R25, R31, R30 ;  /* 0x0000001e1f19723e */ /* 0x000fe200000010ff */
[----:B------:R1:W-:Y:S01]  /*6ea0*/  STS.128 [R109+0x20], R16 ;  /* 0x000020106d007388 */ /* 0x0003e20000000c00 */
[----:B------:R-:W-:Y:S02]  /*6eb0*/  F2FP.BF16.F32.PACK_AB R26, R29, R28 ;  /* 0x0000001c1d1a723e */ /* 0x000fe400000010ff */
[----:B------:R-:W-:Y:S05]  /*6ec0*/  F2FP.BF16.F32.PACK_AB R27, R35, R34 ;  /* 0x00000022231b723e */ /* 0x000fea00000010ff */
[----:B------:R1:W-:Y:S01]  /*6ed0*/  STS.128 [R117+0x30], R24 ;  /* 0x0000301875007388 */ /* 0x0003e20000000c00 */
[----:B------:R-:W-:Y:S01]  /*6ee0*/  @!PT LDS RZ, [RZ] ;  /* 0x00000000fffff984 */ /* 0x000fe20000000800 */
[----:B------:R-:W-:Y:S01]  /*6ef0*/  @!PT LDS RZ, [RZ] ;  /* 0x00000000fffff984 */ /* 0x000fe20000000800 */
[----:B------:R-:W-:Y:S01]  /*6f00*/  @!PT LDS RZ, [RZ] ;  /* 0x00000000fffff984 */ /* 0x000fe20000000800 */
[----:B------:R-:W-:Y:S01]  /*6f10*/  @!PT LDS RZ, [RZ] ;  /* 0x00000000fffff984 */ /* 0x000fe20000000800 */
[----:B------:R3:W-:Y:S07]  /*6f20*/  MEMBAR.ALL.CTA ;  /* 0x0000000000007992 */ /* 0x0007ee0000008000 */
[----:B---3--:R-:W3:Y:S02]  /*6f30*/  FENCE.VIEW.ASYNC.S ;  /* 0x00000000000073c6 */ /* 0x008ee40000000000 */
[----:B---3--:R-:W-:Y:S06]  /*6f40*/  BAR.SYNC.DEFER_BLOCKING 0x1, 0x80 ;  /* 0x0042000000007b1d */ /* 0x008fec0000010000 */
[----:B------:R-:W-:Y:S05]  /*6f50*/  @P0 BRA `(.L_x_122) ;  /* 0x0000000000280947 */ /* 0x000fea0003800000 */
[----:B------:R-:W-:Y:S02]  /*6f60*/  UIADD3 UR4, UPT, UPT, UR41, 0x200, URZ ;  /* 0x0000020029047890 */ /* 0x000fe4000fffe0ff */
[----:B------:R-:W-:Y:S01]  /*6f70*/  UIADD3 UR6, UP0, UPT, UR54, 0x680, URZ ;  /* 0x0000068036067890 */ /* 0x000fe2000ff1e0ff */
[----:B------:R-:W-:Y:S03]  /*6f80*/  UMOV UR51, UR44 ;  /* 0x0000002c00337c82 */ /* 0x000fe60008000000 */
[----:B------:R-:W-:Y:S01]  /*6f90*/  MOV R103, UR4 ;  /* 0x0000000400677c02 */ /* 0x000fe20008000f00 */
[----:B------:R-:W-:Y:S03]  /*6fa0*/  UIADD3.X UR7, UPT, UPT, URZ, UR55, URZ, UP0, !UPT ;  /* 0x00000037ff077290 */ /* 0x000fe600087fe4ff */
[----:B------:R-:W-:Y:S11]  /*6fb0*/  R2UR UR48, R103 ;  /* 0x00000000673072ca */ /* 0x000ff600000e0000 */
[----:B------:R-:W-:Y:S02]  /*6fc0*/  @!UPT UIADD3 URZ, UPT, UPT, URZ, URZ, URZ ;  /* 0x000000fffffff290 */ /* 0x000fe4000fffe0ff */
[----:B------:R3:W-:Y:S01]  /*6fd0*/  UTMASTG.3D [UR48], [UR6] ;  /* 0x00000030060073b5 */ /* 0x0007e20008010000 */
[----:B------:R0:W-:Y:S01]  /*6fe0*/  UTMACMDFLUSH ;  /* 0x00000000000079b7 */ /* 0x0001e20000000000 */
[----:B---3--:R-:W-:Y:S04]  /*6ff0*/  DEPBAR.LE SB0, 0x1 ;  /* 0x000080400000791a */ /* 0x008fe80000000000 */
.L_x_122:
[----:B------:R-:W-:Y:S05]  /*7000*/  BSYNC.RECONVERGENT B0 ;  /* 0x0000000000007941 */ /* 0x000fea0003800200 */
.L_x_121:
[----:B------:R-:W-:Y:S01]  /*7010*/  BAR.SYNC.DEFER_BLOCKING 0x1, 0x80 ;  /* 0x0042000000007b1d */ /* 0x000fe20000010000 */
[----:B------:R-:W-:Y:S01]  /*7020*/  ISETP.NE.AND P1, PT, R115, RZ, PT ;  /* 0x000000ff7300720c */ /* 0x000fe20003f25270 */
[----:B------:R-:W-:Y:S01]  /*7030*/  UISETP.NE.AND UP0, UPT, UR45, URZ, UPT ;  /* 0x000000ff2d00728c */ /* 0x000fe2000bf05270 */
[----:B------:R-:W-:Y:S11]  /*7040*/  LEA R3, R60, UR41, 0x3 ;  /* 0x000000293c037c11 */ /* 0x000ff6000f8e18ff */
[----:B------:R-:W-:Y:S01]  /*7050*/  @P1 SHF.L.U32 R4, R108, 0x1f, RZ ;  /* 0x0000001f6c041819 */ /* 0x000fe200000006ff */
[----:B------:R-:W-:Y:S06]  /*7060*/  BRA.U !UP0, `(.L_x_123) ;  /* 0x0000000108247547 */ /* 0x000fec000b800000 */
[----:B------:R-:W-:Y:S01]  /*7070*/  IMAD.U32 R5, RZ, RZ, UR52 ;  /* 0x00000034ff057e24 */ /* 0x000fe2000f8e00ff */
[----:B------:R-:W-:Y:S01]  /*7080*/  MOV R0, UR37 ;  /* 0x0000002500007c02 */ /* 0x000fe20008000f00 */
[----:B------:R-:W-:Y:S03]  /*7090*/  UIADD3 UR52, UPT, UPT, UR52, 0x1, URZ ;  /* 0x0000000134347890 */ /* 0x000fe6000fffe0ff */
[----:B------:R-:W-:Y:S01]  /*70a0*/  @P1 LEA R5, R5, UR41, 0x3 ;  /* 0x0000002905051c11 */ /* 0x000fe2000f8e18ff */
[----:B------:R-:W-:Y:S04]  /*70b0*/  UISETP.NE.AND UP0, UPT, UR52, 0x4, UPT ;  /* 0x000000043400788c */ /* 0x000fe8000bf05270 */
[----:B------:R-:W-:Y:S01]  /*70c0*/  @P1 VIADD R5, R5, 0xa0 ;  /* 0x000000a005051836 */ /* 0x000fe20000000000 */
[----:B------:R-:W-:Y:S04]  /*70d0*/  USEL UR52, UR52, URZ, UP0 ;  /* 0x000000ff34347287 */ /* 0x000fe80008000000 */
[----:B------:R-:W-:Y:S04]  /*70e0*/  @P1 PRMT R0, R0, 0x654, R5 ;  /* 0x0000065400001816 */ /* 0x000fe80000000005 */
[----:B------:R3:W-:Y:S04]  /*70f0*/  @P1 SYNCS.ARRIVE.TRANS64.RED.A1T0 RZ, [R0+URZ], RZ ;  /* 0x000000ff00ff19a7 */ /* 0x0007e800081004ff */
.L_x_123:
[----:B------:R-:W4:Y:S01]  /*7100*/  @P1 SYNCS.PHASECHK.TRANS64.TRYWAIT P0, [R3+URZ+0x80], R4 ;  /* 0x00008004030015a7 */ /* 0x000f2200080011ff */
[----:B------:R-:W-:Y:S01]  /*7110*/  BSSY B1, `(.L_x_124) ;  /* 0x0000016000017945 */ /* 0x000fe20003800000 */
[----:B----4-:R-:W-:Y:S03]  /*7120*/  @P1 SEL R61, RZ, 0x1, !P0 ;  /* 0x00000001ff3d1807 */ /* 0x010fe60004000000 */
[----:B------:R-:W-:Y:S05]  /*7130*/  @!P1 BRA `(.L_x_125) ;  /* 0x00000000004c9947 */ /* 0x000fea0003800000 */
[----:B------:R-:W-:Y:S01]  /*7140*/  ISETP.NE.AND P0, PT, R61, RZ, PT ;  /* 0x000000ff3d00720c */ /* 0x000fe20003f05270 */
[----:B------:R-:W-:Y:S01]  /*7150*/  BSSY B0, `(.L_x_126) ;  /* 0x000000b000007945 */ /* 0x000fe20003800000 */
[----:B------:R-:W-:Y:S11]  /*7160*/  ISETP.NE.AND P1, PT, R62, RZ, PT ;  /* 0x000000ff3e00720c */ /* 0x000ff60003f25270 */
[----:B------:R-:W-:Y:S02]  /*7170*/  @!UPT UIADD3 URZ, UPT, UPT, URZ, URZ, URZ ;  /* 0x000000fffffff290 */ /* 0x000fe4000fffe0ff */
[C---:B------:R-:W-:Y:S01]  /*7180*/  @P1 IMAD R7, R60.reuse, 0x2000, R111 ;  /* 0x000020003c071824 */ /* 0x040fe200078e026f */
[C---:B------:R-:W-:Y:S01]  /*7190*/  @P1 LEA R5, R60.reuse, R109, 0xd ;  /* 0x0000006d3c051211 */ /* 0x040fe200078e68ff */
[C---:B------:R-:W-:Y:S02]  /*71a0*/  @P1 IMAD R6, R60.reuse, 0x2000, R110 ;  /* 0x000020003c061824 */ /* 0x040fe400078e026e */
[----:B------:R-:W-:Y:S01]  /*71b0*/  @P1 IMAD R4, R60, 0x2000, R117 ;  /* 0x000020003c041824 */ /* 0x000fe200078e0275 */
[----:B------:R-:W-:Y:S06]  /*71c0*/  @P0 BRA `(.L_x_127) ;  /* 0x00000000000c0947 */ /* 0x000fec0003800000 */
[----:B---3--:R-:W-:Y:S04]  /*71d0*/  SHF.L.U32 R0, R108, 0x1f, RZ ;  /* 0x0000001f6c007819 */ /* 0x008fe800000006ff */
[----:B------:R-:W3:Y:S02]  /*71e0*/  SYNCS.PHASECHK.TRANS64.TRYWAIT P0, [R3+URZ+0x80], R0 ;  /* 0x00008000030075a7 */ /* 0x000ee400080011ff */
[----:B---3--:R-:W-:Y:S05]  /*71f0*/  @!P0 BRA `(.L_x_128) ;  /* 0x0000003400188947 */ /* 0x008fea0003800000 */
.L_x_127:
[----:B------:R-:W-:Y:S05]  /*7200*/  BSYNC B0 ;  /* 0x0000000000007941 */ /* 0x000fea0003800000 */
.L_x_126:
[----:B------:R-:W-:Y:S02]  /*7210*/  ISETP.NE.AND P0, PT, R62, RZ, PT ;  /* 0x000000ff3e00720c */ /* 0x000fe40003f05270 */
[----:B------:R-:W-:Y:S11]  /*7220*/  IADD3 R60, PT, PT, R60, 0x1, RZ ;  /* 0x000000013c3c7810 */ /* 0x000ff60007ffe0ff */
[----:B------:R4:W1:Y:S04]  /*7230*/  @P0 LDS.128 R56, [R7] ;  /* 0x0000000007380984 */ /* 0x0008680000000c00 */
[----:B------:R4:W1:Y:S04]  /*7240*/  @P0 LDS.128 R64, [R6+0x10] ;  /* 0x0000100006400984 */ /* 0x0008680000000c00 */
[----:B------:R4:W1:Y:S04]  /*7250*/  @P0 LDS.128 R72, [R5+0x20] ;  /* 0x0000200005480984 */ /* 0x0008680000000c00 */
[----:B------:R4:W1:Y:S02]  /*7260*/  @P0 LDS.128 R80, [R4+0x30] ;  /* 0x0000300004500984 */ /* 0x0008640000000c00 */
.L_x_125:
[----:B------:R-:W-:Y:S05]  /*7270*/  BSYNC B1 ;  /* 0x0000000000017941 */ /* 0x000fea0003800000 */
.L_x_124:
[----:B---3--:R-:W-:Y:S05]  /*7280*/  VIADD R0, R51, 0x20 ;  /* 0x0000002033007836 */ /* 0x008fea0000000000 */
[----:B------:R-:W-:Y:S04]  /*7290*/  SHF.R.U32.HI R0, RZ, 0x15, R0 ;  /* 0x00000015ff007819 */ /* 0x000fe80000011600 */
[----:B------:R-:W-:Y:S11]  /*72a0*/  LOP3.LUT P0, RZ, R0, 0x3, R102, 0x48, !PT ;  /* 0x0000000300ff7812 */ /* 0x000ff60007804866 */
[----:B------:R-:W-:Y:S02]  /*72b0*/  @!UPT UIADD3 URZ, UPT, UPT, URZ, URZ, URZ ;  /* 0x000000fffffff290 */ /* 0x000fe4000fffe0ff */
[----:B------:R-:W-:Y:S05]  /*72c0*/  @!P0 BRA `(.L_x_129) ;  /* 0x0000000000408947 */ /* 0x000fea0003800000 */
[----:B------:R-:W4:Y:S01]  /*72d0*/  LDCU.64 UR8, c[0x4][0x70] ;  /* 0x01000e00ff0877ac */ /* 0x000f220008000a00 */
[----:B------:R-:W-:Y:S01]  /*72e0*/  MOV R15, 0x0 ;  /* 0x00000000000f7802 */ /* 0x000fe20000000f00 */
[----:B------:R-:W-:Y:S02]  /*72f0*/  HFMA2 R12, -RZ, RZ, 0, 5.9604644775390625e-08 ;  /* 0x00000001ff0c7431 */ /* 0x000fe400000001ff */
[----:B-1----:R-:W-:Y:S02]  /*7300*/  IMAD.MOV.U32 R8, RZ, RZ, 0x192 ;  /* 0x00000192ff087424 */ /* 0x002fe400078e00ff */
[----:B------:R-:W-:Y:S01]  /*7310*/  IMAD.MOV.U32 R13, RZ, RZ, RZ ;  /* 0x000000ffff0d7224 */ /* 0x000fe200078e00ff */
[----:B------:R-:W1:Y:S01]  /*7320*/  LDCU.64 UR6, c[0x4][0x78] ;  /* 0x01000f00ff0677ac */ /* 0x000e620008000a00 */
[----:B------:R-:W3:Y:S01]  /*7330*/  LDC.64 R14, c[0x4][R15] ;  /* 0x010000000f0e7b82 */ /* 0x000ee20000000a00 */
[----:B------:R-:W5:Y:S01]  /*7340*/  LDCU.64 UR4, c[0x4][0x10] ;  /* 0x01000200ff0477ac */ /* 0x000f620008000a00 */
[----:B----4-:R-:W-:Y:S01]  /*7350*/  MOV R5, UR9 ;  /* 0x0000000900057c02 */ /* 0x010fe20008000f00 */
[----:B------:R-:W-:Y:S01]  /*7360*/  IMAD.U32 R4, RZ, RZ, UR8 ;  /* 0x00000008ff047e24 */ /* 0x000fe2000f8e00ff */
[----:B-1----:R-:W-:Y:S01]  /*7370*/  MOV R7, UR7 ;  /* 0x0000000700077c02 */ /* 0x002fe20008000f00 */
[----:B------:R-:W-:Y:S01]  /*7380*/  IMAD.U32 R6, RZ, RZ, UR6 ;  /* 0x00000006ff067e24 */ /* 0x000fe2000f8e00ff */
[----:B-----5:R-:W-:Y:S01]  /*7390*/  MOV R11, UR5 ;  /* 0x00000005000b7c02 */ /* 0x020fe20008000f00 */
[----:B------:R-:W-:Y:S02]  /*73a0*/  IMAD.U32 R10, RZ, RZ, UR4 ;  /* 0x00000004ff0a7e24 */ /* 0x000fe4000f8e00ff */
[----:B------:R-:W-:Y:S07]  /*73b0*/  LEPC R20, `(.L_x_129) ;  /* 0x000000001014794e */ /* 0x000fee0000000000 */
[----:B--23--:R-:W-:Y:S05]  /*73c0*/  CALL.ABS.NOINC R14 ;  /* 0x000000000e007343 */ /* 0x00cfea0003c00000 */
.L_x_129:
[----:B------:R-:W-:Y:S01]  /*73d0*/  ISETP.NE.AND P6, PT, R115, RZ, PT ;  /* 0x000000ff7300720c */ /* 0x000fe20003fc5270 */
[----:B------:R-:W-:Y:S05]  /*73e0*/  WARPSYNC.ALL ;  /* 0x0000000000007948 */ /* 0x000fea0003800000 */
[----:B------:R-:W-:Y:S01]  /*73f0*/  R2UR UR4, R51 ;  /* 0x00000000330472ca */ /* 0x000fe200000e0000 */
[----:B------:R-:W-:Y:S01]  /*7400*/  BSSY.RECONVERGENT B0, `(.L_x_130) ;  /* 0x000008f000007945 */ /* 0x000fe20003800200 */
[----:B------:R-:W-:Y:S02]  /*7410*/  MOV R50, UR52 ;  /* 0x0000003400327c02 */ /* 0x000fe40008000f00 */
[----:B-1----:R-:W-:Y:S02]  /*7420*/  SHF.L.U32 R48, R56, 0x10, RZ ;  /* 0x0000001038307819 */ /* 0x002fe400000006ff */
[----:B------:R-:W-:Y:S02]  /*7430*/  MOV R52, UR37 ;  /* 0x0000002500347c02 */ /* 0x000fe40008000f00 */
[----:B------:R-:W-:Y:S02]  /*7440*/  @P6 LEA R50, R50, UR41, 0x3 ;  /* 0x0000002932326c11 */ /* 0x000fe4000f8e18ff */
[----:B------:R-:W-:Y:S02]  /*7450*/  ISETP.NE.AND P0, PT, R104, RZ, PT ;  /* 0x000000ff6800720c */ /* 0x000fe40003f05270 */
[----:B------:R-:W-:Y:S01]  /*7460*/  @P6 IADD3 R50, PT, PT, R50, 0xa0, RZ ;  /* 0x000000a032326810 */ /* 0x000fe20007ffe0ff */
[----:B----4-:R-:W1:Y:S02]  /*7470*/  LDTM.x32 R4, tmem[UR4+0x20] ;  /* 0x00002004000479ee */ /* 0x010e6400082c0000 */
[C-C-:B-1----:R-:W-:Y:S01]  /*7480*/  FFMA R0, R47.reuse, R4, R2.reuse ;  /* 0x000000042f007223 */ /* 0x142fe20000000002 */
        /* <DEDUP_REMOVED lines=28> */
[----:B------:R-:W-:Y:S01]  /*7650*/  LOP3.LUT R32, R56, 0xffff0000, RZ, 0xc0, !PT ;  /* 0xffff000038207812 */ /* 0x000fe200078ec0ff */
[--C-:B------:R-:W-:Y:S01]  /*7660*/  FFMA R29, R47, R33, R2.reuse ;  /* 0x000000212f1d7223 */ /* 0x100fe20000000002 */
[----:B------:R-:W-:Y:S01]  /*7670*/  SHF.L.U32 R33, R57, 0x10, RZ ;  /* 0x0000001039217819 */ /* 0x000fe200000006ff */
[C-C-:B------:R-:W-:Y:S01]  /*7680*/  FFMA R34, R47.reuse, R34, R2.reuse ;  /* 0x000000222f227223 */ /* 0x140fe20000000002 */
[----:B------:R-:W-:Y:S01]  /*7690*/  FFMA R35, R47, R35, R2 ;  /* 0x000000232f237223 */ /* 0x000fe20000000002 */
[C---:B------:R-:W-:Y:S01]  /*76a0*/  FFMA R0, R49.reuse, R48, R0 ;  /* 0x0000003031007223 */ /* 0x040fe20000000000 */
[----:B------:R-:W-:Y:S01]  /*76b0*/  @P6 PRMT R48, R52, 0x654, R50 ;  /* 0x0000065434306816 */ /* 0x000fe20000000032 */
[----:B------:R-:W-:Y:S01]  /*76c0*/  FFMA R3, R49, R32, R3 ;  /* 0x0000002031037223 */ /* 0x000fe20000000003 */
[----:B------:R-:W-:Y:S01]  /*76d0*/  LOP3.LUT R32, R57, 0xffff0000, RZ, 0xc0, !PT ;  /* 0xffff000039207812 */ /* 0x000fe200078ec0ff */
[----:B------:R-:W-:Y:S01]  /*76e0*/  FFMA R6, R49, R33, R6 ;  /* 0x0000002131067223 */ /* 0x000fe20000000006 */
[C---:B------:R-:W-:Y:S02]  /*76f0*/  SHF.L.U32 R33, R58.reuse, 0x10, RZ ;  /* 0x000000103a217819 */ /* 0x040fe400000006ff */
[----:B------:R-:W-:Y:S01]  /*7700*/  F2FP.BF16.F32.PACK_AB R52, R3, R0 ;  /* 0x000000000334723e */ /* 0x000fe200000010ff */
[C---:B------:R-:W-:Y:S01]  /*7710*/  FFMA R7, R49.reuse, R32, R7 ;  /* 0x0000002031077223 */ /* 0x040fe20000000007 */
[----:B------:R-:W-:Y:S01]  /*7720*/  LOP3.LUT R0, R58, 0xffff0000, RZ, 0xc0, !PT ;  /* 0xffff00003a007812 */ /* 0x000fe200078ec0ff */
[----:B------:R-:W-:Y:S01]  /*7730*/  FFMA R4, R49, R33, R4 ;  /* 0x0000002131047223 */ /* 0x000fe20000000004 */
[C---:B------:R-:W-:Y:S02]  /*7740*/  SHF.L.U32 R3, R59.reuse, 0x10, RZ ;  /* 0x000000103b037819 */ /* 0x040fe400000006ff */
[----:B------:R-:W-:Y:S01]  /*7750*/  LOP3.LUT R32, R59, 0xffff0000, RZ, 0xc0, !PT ;  /* 0xffff00003b207812 */ /* 0x000fe200078ec0ff */
[C---:B------:R-:W-:Y:S01]  /*7760*/  FFMA R5, R49.reuse, R0, R5 ;  /* 0x0000000031057223 */ /* 0x040fe20000000005 */
[C---:B------:R-:W-:Y:S01]  /*7770*/  SHF.L.U32 R0, R64.reuse, 0x10, RZ ;  /* 0x0000001040007819 */ /* 0x040fe200000006ff */
[C---:B------:R-:W-:Y:S01]  /*7780*/  FFMA R10, R49.reuse, R3, R10 ;  /* 0x00000003310a7223 */ /* 0x040fe2000000000a */
[----:B------:R-:W-:Y:S01]  /*7790*/  LOP3.LUT R3, R64, 0xffff0000, RZ, 0xc0, !PT ;  /* 0xffff000040037812 */ /* 0x000fe200078ec0ff */
[----:B------:R-:W-:Y:S01]  /*77a0*/  FFMA R11, R49, R32, R11 ;  /* 0x00000020310b7223 */ /* 0x000fe2000000000b */
[----:B------:R-:W-:Y:S01]  /*77b0*/  F2FP.BF16.F32.PACK_AB R54, R5, R4 ;  /* 0x000000040536723e */ /* 0x000fe200000010ff */
[----:B------:R-:W-:Y:S01]  /*77c0*/  FFMA R8, R49, R0, R8 ;  /* 0x0000000031087223 */ /* 0x000fe20000000008 */
[----:B------:R-:W-:Y:S01]  /*77d0*/  SHF.L.U32 R4, R65, 0x10, RZ ;  /* 0x0000001041047819 */ /* 0x000fe200000006ff */
[----:B------:R-:W-:Y:S01]  /*77e0*/  FFMA R9, R49, R3, R9 ;  /* 0x0000000331097223 */ /* 0x000fe20000000009 */
[----:B------:R-:W-:Y:S02]  /*77f0*/  LOP3.LUT R0, R65, 0xffff0000, RZ, 0xc0, !PT ;  /* 0xffff000041007812 */ /* 0x000fe400078ec0ff */
[C---:B------:R-:W-:Y:S01]  /*7800*/  SHF.L.U32 R3, R66.reuse, 0x10, RZ ;  /* 0x0000001042037819 */ /* 0x040fe200000006ff */
[C---:B------:R-:W-:Y:S01]  /*7810*/  FFMA R14, R49.reuse, R4, R14 ;  /* 0x00000004310e7223 */ /* 0x040fe2000000000e */
[----:B------:R-:W-:Y:S01]  /*7820*/  LOP3.LUT R4, R66, 0xffff0000, RZ, 0xc0, !PT ;  /* 0xffff000042047812 */ /* 0x000fe200078ec0ff */
        /* <DEDUP_REMOVED lines=14> */
[C---:B------:R-:W-:Y:S01]  /*7910*/  SHF.L.U32 R3, R74.reuse, 0x10, RZ ;  /* 0x000000104a037819 */ /* 0x040fe200000006ff */
[----:B------:R-:W-:Y:S01]  /*7920*/  FFMA R22, R49, R4, R22 ;  /* 0x0000000431167223 */ /* 0x000fe20000000016 */
[----:B------:R-:W-:Y:S01]  /*7930*/  F2FP.BF16.F32.PACK_AB R55, R11, R10 ;  /* 0x0000000a0b37723e */ /* 0x000fe200000010ff */
[C---:B------:R-:W-:Y:S01]  /*7940*/  FFMA R23, R49.reuse, R0, R23 ;  /* 0x0000000031177223 */ /* 0x040fe20000000017 */
[----:B------:R-:W-:Y:S01]  /*7950*/  LOP3.LUT R0, R74, 0xffff0000, RZ, 0xc0, !PT ;  /* 0xffff00004a007812 */ /* 0x000fe200078ec0ff */
[----:B------:R-:W-:Y:S01]  /*7960*/  FFMA R20, R49, R3, R20 ;  /* 0x0000000331147223 */ /* 0x000fe20000000014 */
[----:B------:R-:W-:Y:S01]  /*7970*/  SHF.L.U32 R4, R75, 0x10, RZ ;  /* 0x000000104b047819 */ /* 0x000fe200000006ff */
[----:B------:R1:W-:Y:S01]  /*7980*/  STS.128 [R111+0x2000], R52 ;  /* 0x002000346f007388 */ /* 0x0003e20000000c00 */
[C---:B------:R-:W-:Y:S01]  /*7990*/  SHF.L.U32 R3, R80.reuse, 0x10, RZ ;  /* 0x0000001050037819 */ /* 0x040fe200000006ff */
[----:B------:R-:W-:Y:S01]  /*79a0*/  FFMA R21, R49, R0, R21 ;  /* 0x0000000031157223 */ /* 0x000fe20000000015 */
[----:B------:R-:W-:Y:S01]  /*79b0*/  LOP3.LUT R0, R75, 0xffff0000, RZ, 0xc0, !PT ;  /* 0xffff00004b007812 */ /* 0x000fe200078ec0ff */
[----:B------:R-:W-:Y:S01]  /*79c0*/  FFMA R26, R49, R4, R26 ;  /* 0x00000004311a7223 */ /* 0x000fe2000000001a */
[----:B------:R-:W-:Y:S02]  /*79d0*/  LOP3.LUT R4, R80, 0xffff0000, RZ, 0xc0, !PT ;  /* 0xffff000050047812 */ /* 0x000fe400078ec0ff */
[----:B------:R-:W-:Y:S01]  /*79e0*/  F2FP.BF16.F32.PACK_AB R8, R9, R8 ;  /* 0x000000080908723e */ /* 0x000fe200000010ff */
[----:B------:R-:W-:Y:S01]  /*79f0*/  FFMA R27, R49, R0, R27 ;  /* 0x00000000311b7223 */ /* 0x000fe2000000001b */
[----:B------:R-:W-:Y:S01]  /*7a00*/  SHF.L.U32 R5, R81, 0x10, RZ ;  /* 0x0000001051057819 */ /* 0x000fe200000006ff */
[----:B------:R-:W-:Y:S01]  /*7a10*/  FFMA R24, R49, R3, R24 ;  /* 0x0000000331187223 */ /* 0x000fe20000000018 */
[----:B------:R-:W-:Y:S01]  /*7a20*/  F2FP.BF16.F32.PACK_AB R9, R15, R14 ;  /* 0x0000000e0f09723e */ /* 0x000fe200000010ff */
[----:B------:R-:W-:Y:S01]  /*7a30*/  FFMA R25, R49, R4, R25 ;  /* 0x0000000431197223 */ /* 0x000fe20000000019 */
[----:B------:R-:W-:Y:S01]  /*7a40*/  F2FP.BF16.F32.PACK_AB R10, R13, R12 ;  /* 0x0000000c0d0a723e */ /* 0x000fe200000010ff */
[----:B------:R-:W-:Y:S01]  /*7a50*/  FFMA R30, R49, R5, R30 ;  /* 0x00000005311e7223 */ /* 0x000fe2000000001e */
[----:B------:R-:W-:Y:S02]  /*7a60*/  F2FP.BF16.F32.PACK_AB R11, R19, R18 ;  /* 0x00000012130b723e */ /* 0x000fe400000010ff */
        /* <DEDUP_REMOVED lines=19> */
[----:B------:R-:W-:Y:S02]  /*7ba0*/  F2FP.BF16.F32.PACK_AB R27, R35, R34 ;  /* 0x00000022231b723e */ /* 0x000fe400000010ff */
[----:B------:R-:W-:Y:S02]  /*7bb0*/  LEA R0, R60, UR41, 0x3 ;  /* 0x000000293c007c11 */ /* 0x000fe4000f8e18ff */
[----:B------:R-:W-:Y:S01]  /*7bc0*/  @P6 SHF.L.U32 R3, R108, 0x1f, RZ ;  /* 0x0000001f6c036819 */ /* 0x000fe200000006ff */
        /* <DEDUP_REMOVED lines=9> */
[----:B------:R-:W-:Y:S02]  /*7c60*/  UIADD3 UR8, UP0, UPT, UR54, 0x680, URZ ;  /* 0x0000068036087890 */ /* 0x000fe4000ff1e0ff */
[----:B------:R-:W-:Y:S02]  /*7c70*/  UIADD3 UR5, UPT, UPT, UR49, 0x20, URZ ;  /* 0x0000002031057890 */ /* 0x000fe4000fffe0ff */
[----:B------:R-:W-:Y:S02]  /*7c80*/  UIADD3 UR4, UPT, UPT, UR41, 0x2200, URZ ;  /* 0x0000220029047890 */ /* 0x000fe4000fffe0ff */
[----:B------:R-:W-:Y:S01]  /*7c90*/  UIADD3.X UR9, UPT, UPT, URZ, UR55, URZ, UP0, !UPT ;  /* 0x00000037ff097290 */ /* 0x000fe200087fe4ff */
[----:B------:R-:W-:Y:S01]  /*7ca0*/  UMOV UR6, UR50 ;  /* 0x0000003200067c82 */ /* 0x000fe20008000000 */
[----:B------:R-:W-:Y:S07]  /*7cb0*/  UMOV UR7, UR44 ;  /* 0x0000002c00077c82 */ /* 0x000fee0008000000 */
[----:B------:R3:W-:Y:S01]  /*7cc0*/  UTMASTG.3D [UR4], [UR8] ;  /* 0x00000004080073b5 */ /* 0x0007e20008010000 */
[----:B------:R0:W-:Y:S01]  /*7cd0*/  UTMACMDFLUSH ;  /* 0x00000000000079b7 */ /* 0x0001e20000000000 */
[----:B---3--:R-:W-:Y:S04]  /*7ce0*/  DEPBAR.LE SB0, 0x1 ;  /* 0x000080400000791a */ /* 0x008fe80000000000 */
.L_x_131:
[----:B------:R-:W-:Y:S05]  /*7cf0*/  BSYNC.RECONVERGENT B0 ;  /* 0x0000000000007941 */ /* 0x000fea0003800200 */
.L_x_130:
[----:B------:R-:W-:Y:S01]  /*7d00*/  BAR.SYNC.DEFER_BLOCKING 0x1, 0x80 ;  /* 0x0042000000007b1d */ /* 0x000fe20000010000 */
[----:B------:R-:W-:Y:S04]  /*7d10*/  UIADD3 UR51, UPT, UPT, UR52, 0x1, URZ ;  /* 0x0000000134337890 */ /* 0x000fe8000fffe0ff */
[----:B------:R-:W-:Y:S04]  /*7d20*/  UISETP.NE.AND UP0, UPT, UR51, 0x4, UPT ;  /* 0x000000043300788c */ /* 0x000fe8000bf05270 */
[----:B------:R-:W-:Y:S01]  /*7d30*/  USEL UR51, UR51, URZ, UP0 ;  /* 0x000000ff33337287 */ /* 0x000fe20008000000 */
[----:B------:R3:W-:Y:S01]  /*7d40*/  @P6 SYNCS.ARRIVE.TRANS64.RED.A1T0 RZ, [R48+URZ], RZ ;  /* 0x000000ff30ff69a7 */ /* 0x0007e200081004ff */
[----:B------:R-:W-:Y:S01]  /*7d50*/  BSSY B1, `(.L_x_132) ;  /* 0x0000017000017945 */ /* 0x000fe20003800000 */
[----:B------:R-:W4:Y:S02]  /*7d60*/  @P6 SYNCS.PHASECHK.TRANS64.TRYWAIT P0, [R0+URZ+0x80], R3 ;  /* 0x00008003000065a7 */ /* 0x000f2400080011ff */
[----:B----4-:R-:W-:Y:S01]  /*7d70*/  @P6 SEL R61, RZ, 0x1, !P0 ;  /* 0x00000001ff3d6807 */ /* 0x010fe20004000000 */
[----:B---3--:R-:W-:Y:S06]  /*7d80*/  @!P6 BRA `(.L_x_133) ;  /* 0x00000000004ce947 */ /* 0x008fec0003800000 */
        /* <DEDUP_REMOVED lines=9> */
[----:B------:R-:W-:Y:S04]  /*7e20*/  SHF.L.U32 R7, R108, 0x1f, RZ ;  /* 0x0000001f6c077819 */ /* 0x000fe800000006ff */
[----:B------:R-:W3:Y:S02]  /*7e30*/  SYNCS.PHASECHK.TRANS64.TRYWAIT P0, [R0+URZ+0x80], R7 ;  /* 0x00008007000075a7 */ /* 0x000ee400080011ff */
[----:B---3--:R-:W-:Y:S05]  /*7e40*/  @!P0 BRA `(.L_x_136) ;  /* 0x0000002800188947 */ /* 0x008fea0003800000 */
.L_x_135:
[----:B------:R-:W-:Y:S05]  /*7e50*/  BSYNC B0 ;  /* 0x0000000000007941 */ /* 0x000fea0003800000 */
.L_x_134:
[----:B------:R-:W-:Y:S02]  /*7e60*/  ISETP.NE.AND P0, PT, R62, RZ, PT ;  /* 0x000000ff3e00720c */ /* 0x000fe40003f05270 */
[----:B------:R-:W-:Y:S11]  /*7e70*/  IADD3 R60, PT, PT, R60, 0x1, RZ ;  /* 0x000000013c3c7810 */ /* 0x000ff60007ffe0ff */
[----:B------:R4:W1:Y:S04]  /*7e80*/  @P0 LDS.128 R56, [R6] ;  /* 0x0000000006380984 */ /* 0x0008680000000c00 */
[----:B------:R4:W1:Y:S04]  /*7e90*/  @P0 LDS.128 R64, [R5+0x10] ;  /* 0x0000100005400984 */ /* 0x0008680000000c00 */
[----:B------:R4:W1:Y:S04]  /*7ea0*/  @P0 LDS.128 R72, [R4+0x20] ;  /* 0x0000200004480984 */ /* 0x0008680000000c00 */
[----:B------:R4:W1:Y:S02]  /*7eb0*/  @P0 LDS.128 R80, [R3+0x30] ;  /* 0x0000300003500984 */ /* 0x0008640000000c00 */
.L_x_133:
[----:B------:R-:W-:Y:S05]  /*7ec0*/  BSYNC B1 ;  /* 0x0000000000017941 */ /* 0x000fea0003800000 */
.L_x_132:
        /* <DEDUP_REMOVED lines=21> */
.L_x_137:
        /* <DEDUP_REMOVED lines=146> */
.L_x_139:
[----:B------:R-:W-:Y:S05]  /*8940*/  BSYNC.RECONVERGENT B0 ;  /* 0x0000000000007941 */ /* 0x000fea0003800200 */
.L_x_138:
        /* <DEDUP_REMOVED lines=21> */
.L_x_143:
[----:B------:R-:W-:Y:S05]  /*8aa0*/  BSYNC B0 ;  /* 0x0000000000007941 */ /* 0x000fea0003800000 */
.L_x_142:
[----:B------:R-:W-:Y:S11]  /*8ab0*/  ISETP.NE.AND P0, PT, R62, RZ, PT ;  /* 0x000000ff3e00720c */ /* 0x000ff60003f05270 */
[----:B------:R-:W-:Y:S02]  /*8ac0*/  @!UPT UIADD3 URZ, UPT, UPT, URZ, URZ, URZ ;  /* 0x000000fffffff290 */ /* 0x000fe4000fffe0ff */
[----:B------:R4:W1:Y:S04]  /*8ad0*/  @P0 LDS.128 R56, [R5] ;  /* 0x0000000005380984 */ /* 0x0008680000000c00 */
[----:B------:R4:W1:Y:S04]  /*8ae0*/  @P0 LDS.128 R64, [R4+0x10] ;  /* 0x0000100004400984 */ /* 0x0008680000000c00 */
[----:B------:R4:W1:Y:S04]  /*8af0*/  @P0 LDS.128 R72, [R3+0x20] ;  /* 0x0000200003480984 */ /* 0x0008680000000c00 */
[----:B------:R4:W1:Y:S02]  /*8b00*/  @P0 LDS.128 R80, [R60+0x30] ;  /* 0x000030003c500984 */ /* 0x0008640000000c00 */
.L_x_141:
[----:B------:R-:W-:Y:S05]  /*8b10*/  BSYNC B1 ;  /* 0x0000000000017941 */ /* 0x000fea0003800000 */
.L_x_140:
        /* <DEDUP_REMOVED lines=21> */
.L_x_145:
[----:B------:R-:W-:Y:S01]  /*8c70*/  ISETP.NE.AND P0, PT, R104, RZ, PT ;  /* 0x000000ff6800720c */ /* 0x000fe20003f05270 */
[----:B------:R-:W-:Y:S05]  /*8c80*/  WARPSYNC.ALL ;  /* 0x0000000000007948 */ /* 0x000fea0003800000 */
[----:B------:R-:W-:Y:S01]  /*8c90*/  R2UR UR4, R51 ;  /* 0x00000000330472ca */ /* 0x000fe200000e0000 */
[----:B------:R-:W-:Y:S01]  /*8ca0*/  BSSY.RECONVERGENT B0, `(.L_x_146) ;  /* 0x000008b000007945 */ /* 0x000fe20003800200 */
[C---:B-1----:R-:W-:Y:S02]  /*8cb0*/  SHF.L.U32 R48, R56.reuse, 0x10, RZ ;  /* 0x0000001038307819 */ /* 0x042fe400000006ff */
[----:B------:R-:W-:Y:S02]  /*8cc0*/  LOP3.LUT R50, R56, 0xffff0000, RZ, 0xc0, !PT ;  /* 0xffff000038327812 */ /* 0x000fe400078ec0ff */
[C---:B------:R-:W-:Y:S02]  /*8cd0*/  SHF.L.U32 R51, R57.reuse, 0x10, RZ ;  /* 0x0000001039337819 */ /* 0x040fe400000006ff */
[----:B------:R-:W-:Y:S02]  /*8ce0*/  LOP3.LUT R52, R57, 0xffff0000, RZ, 0xc0, !PT ;  /* 0xffff000039347812 */ /* 0x000fe400078ec0ff */
[C---:B------:R-:W-:Y:S02]  /*8cf0*/  SHF.L.U32 R53, R58.reuse, 0x10, RZ ;  /* 0x000000103a357819 */ /* 0x040fe400000006ff */
[----:B------:R-:W-:Y:S01]  /*8d00*/  LOP3.LUT R54, R58, 0xffff0000, RZ, 0xc0, !PT ;  /* 0xffff00003a367812 */ /* 0x000fe200078ec0ff */
[----:B----4-:R-:W1:Y:S01]  /*8d10*/  LDTM.x32 R4, tmem[UR4+0x60] ;  /* 0x00006004000479ee */ /* 0x010e6200082c0000 */
[C---:B------:R-:W-:Y:S01]  /*8d20*/  SHF.L.U32 R55, R59.reuse, 0x10, RZ ;  /* 0x000000103b377819 */ /* 0x040fe200000006ff */
[----:B------:R-:W-:Y:S01]  /*8d30*/  NOP ;  /* 0x0000000000007918 */ /* 0x000fe20000000000 */
[----:B------:R-:W-:Y:S02]  /*8d40*/  LOP3.LUT R56, R59, 0xffff0000, RZ, 0xc0, !PT ;  /* 0xffff00003b387812 */ /* 0x000fe400078ec0ff */
[C---:B------:R-:W-:Y:S02]  /*8d50*/  SHF.L.U32 R57, R64.reuse, 0x10, RZ ;  /* 0x0000001040397819 */ /* 0x040fe400000006ff */
[----:B------:R-:W-:Y:S02]  /*8d60*/  LOP3.LUT R58, R64, 0xffff0000, RZ, 0xc0, !PT ;  /* 0xffff0000403a7812 */ /* 0x000fe400078ec0ff */
[C---:B------:R-:W-:Y:S02]  /*8d70*/  SHF.L.U32 R59, R65.reuse, 0x10, RZ ;  /* 0x00000010413b7819 */ /* 0x040fe400000006ff */
[----:B------:R-:W-:Y:S02]  /*8d80*/  LOP3.LUT R60, R65, 0xffff0000, RZ, 0xc0, !PT ;  /* 0xffff0000413c7812 */ /* 0x000fe400078ec0ff */
[C---:B------:R-:W-:Y:S02]  /*8d90*/  SHF.L.U32 R61, R66.reuse, 0x10, RZ ;  /* 0x00000010423d7819 */ /* 0x040fe400000006ff */
[----:B------:R-:W-:Y:S02]  /*8da0*/  LOP3.LUT R62, R66, 0xffff0000, RZ, 0xc0, !PT ;  /* 0xffff0000423e7812 */ /* 0x000fe400078ec0ff */
[C---:B------:R-:W-:Y:S02]  /*8db0*/  SHF.L.U32 R63, R67.reuse, 0x10, RZ ;  /* 0x00000010433f7819 */ /* 0x040fe400000006ff */
[----:B------:R-:W-:Y:S02]  /*8dc0*/  IADD3 R118, PT, PT, R118, 0x110, RZ ;  /* 0x0000011076767810 */ /* 0x000fe40007ffe0ff */
[----:B------:R-:W-:Y:S02]  /*8dd0*/  LOP3.LUT R64, R67, 0xffff0000, RZ, 0xc0, !PT ;  /* 0xffff000043407812 */ /* 0x000fe400078ec0ff */
[C---:B------:R-:W-:Y:S01]  /*8de0*/  SHF.L.U32 R65, R72.reuse, 0x10, RZ ;  /* 0x0000001048417819 */ /* 0x040fe200000006ff */
[C-C-:B-1----:R-:W-:Y:S01]  /*8df0*/  FFMA R4, R47.reuse, R4, R2.reuse ;  /* 0x000000042f047223 */ /* 0x142fe20000000002 */
[----:B------:R-:W-:Y:S01]  /*8e00*/  LOP3.LUT R66, R72, 0xffff0000, RZ, 0xc0, !PT ;  /* 0xffff000048427812 */ /* 0x000fe200078ec0ff */
[C-C-:B------:R-:W-:Y:S01]  /*8e10*/  FFMA R5, R47.reuse, R5, R2.reuse ;  /* 0x000000052f057223 */ /* 0x140fe20000000002 */
[----:B------:R-:W-:Y:S01]  /*8e20*/  LOP3.LUT R118, R118, 0xfefffff8, RZ, 0xc0, !PT ;  /* 0xfefffff876767812 */ /* 0x000fe200078ec0ff */
[C-C-:B------:R-:W-:Y:S01]  /*8e30*/  FFMA R6, R47.reuse, R6, R2.reuse ;  /* 0x000000062f067223 */ /* 0x140fe20000000002 */
[C-C-:B------:R-:W-:Y:S01]  /*8e40*/  FFMA R7, R47.reuse, R7, R2.reuse ;  /* 0x000000072f077223 */ /* 0x140fe20000000002 */
[--C-:B------:R-:W-:Y:S01]  /*8e50*/  FFMA R8, R47, R8, R2.reuse ;  /* 0x000000082f087223 */ /* 0x100fe20000000002 */
[----:B------:R-:W-:Y:S01]  /*8e60*/  SHF.L.U32 R67, R73, 0x10, RZ ;  /* 0x0000001049437819 */ /* 0x000fe200000006ff */
[----:B------:R1:W-:Y:S01]  /*8e70*/  SYNCS.ARRIVE.TRANS64.RED.A1T0 RZ, [R118+URZ], RZ ;  /* 0x000000ff76ff79a7 */ /* 0x0003e200081004ff */
[C-C-:B------:R-:W-:Y:S01]  /*8e80*/  FFMA R9, R47.reuse, R9, R2.reuse ;  /* 0x000000092f097223 */ /* 0x140fe20000000002 */
[--C-:B------:R-:W-:Y:S01]  /*8e90*/  FFMA R10, R47, R10, R2.reuse ;  /* 0x0000000a2f0a7223 */ /* 0x100fe20000000002 */
[----:B------:R-:W-:Y:S01]  /*8ea0*/  LOP3.LUT R68, R73, 0xffff0000, RZ, 0xc0, !PT ;  /* 0xffff000049447812 */ /* 0x000fe200078ec0ff */
[C-C-:B------:R-:W-:Y:S01]  /*8eb0*/  FFMA R11, R47.reuse, R11, R2.reuse ;  /* 0x0000000b2f0b7223 */ /* 0x140fe20000000002 */
[C-C-:B------:R-:W-:Y:S01]  /*8ec0*/  FFMA R0, R47.reuse, R12, R2.reuse ;  /* 0x0000000c2f007223 */ /* 0x140fe20000000002 */
[C---:B------:R-:W-:Y:S01]  /*8ed0*/  SHF.L.U32 R69, R74.reuse, 0x10, RZ ;  /* 0x000000104a457819 */ /* 0x040fe200000006ff */
[C-C-:B------:R-:W-:Y:S01]  /*8ee0*/  FFMA R3, R47.reuse, R13, R2.reuse ;  /* 0x0000000d2f037223 */ /* 0x140fe20000000002 */
[C-C-:B------:R-:W-:Y:S01]  /*8ef0*/  FFMA R14, R47.reuse, R14, R2.reuse ;  /* 0x0000000e2f0e7223 */ /* 0x140fe20000000002 */
[----:B------:R-:W-:Y:S01]  /*8f00*/  LOP3.LUT R70, R74, 0xffff0000, RZ, 0xc0, !PT ;  /* 0xffff00004a467812 */ /* 0x000fe200078ec0ff */
[C-C-:B------:R-:W-:Y:S01]  /*8f10*/  FFMA R15, R47.reuse, R15, R2.reuse ;  /* 0x0000000f2f0f7223 */ /* 0x140fe20000000002 */
[--C-:B------:R-:W-:Y:S01]  /*8f20*/  FFMA R12, R47, R16, R2.reuse ;  /* 0x000000102f0c7223 */ /* 0x100fe20000000002 */
[----:B------:R-:W-:Y:S01]  /*8f30*/  SHF.L.U32 R71, R75, 0x10, RZ ;  /* 0x000000104b477819 */ /* 0x000fe200000006ff */
        /* <DEDUP_REMOVED lines=21> */
[----:B------:R-:W-:Y:S01]  /*9090*/  FFMA R2, R47, R35, R2 ;  /* 0x000000232f027223 */ /* 0x000fe20000000002 */
[C---:B------:R-:W-:Y:S01]  /*90a0*/  FFMA R4, R49.reuse, R48, R4 ;  /* 0x0000003031047223 */ /* 0x040fe20000000004 */
        /* <DEDUP_REMOVED lines=8> */
[----:B------:R-:W-:Y:S01]  /*9130*/  FFMA R3, R49, R58, R3 ;  /* 0x0000003a31037223 */ /* 0x000fe20000000003 */
[----:B------:R-:W-:Y:S01]  /*9140*/  F2FP.BF16.F32.PACK_AB R4, R5, R4 ;  /* 0x000000040504723e */ /* 0x000fe200000010ff */
[----:B------:R-:W-:Y:S01]  /*9150*/  FFMA R14, R49, R59, R14 ;  /* 0x0000003b310e7223 */ /* 0x000fe2000000000e */
[----:B------:R-:W-:Y:S01]  /*9160*/  F2FP.BF16.F32.PACK_AB R5, R7, R6 ;  /* 0x000000060705723e */ /* 0x000fe200000010ff */
[----:B------:R-:W-:Y:S01]  /*9170*/  FFMA R15, R49, R60, R15 ;  /* 0x0000003c310f7223 */ /* 0x000fe2000000000f */
[----:B------:R-:W-:Y:S01]  /*9180*/  F2FP.BF16.F32.PACK_AB R6, R9, R8 ;  /* 0x000000080906723e */ /* 0x000fe200000010ff */
[----:B------:R-:W-:Y:S01]  /*9190*/  FFMA R12, R49, R61, R12 ;  /* 0x0000003d310c7223 */ /* 0x000fe2000000000c */
[----:B------:R-:W-:Y:S01]  /*91a0*/  F2FP.BF16.F32.PACK_AB R7, R11, R10 ;  /* 0x0000000a0b07723e */ /* 0x000fe200000010ff */
[C---:B------:R-:W-:Y:S01]  /*91b0*/  FFMA R13, R49.reuse, R62, R13 ;  /* 0x0000003e310d7223 */ /* 0x040fe2000000000d */
[C---:B------:R-:W-:Y:S01]  /*91c0*/  FFMA R18, R49.reuse, R63, R18 ;  /* 0x0000003f31127223 */ /* 0x040fe20000000012 */
[C---:B------:R-:W-:Y:S01]  /*91d0*/  FFMA R19, R49.reuse, R64, R19 ;  /* 0x0000004031137223 */ /* 0x040fe20000000013 */
[C---:B------:R-:W-:Y:S01]  /*91e0*/  FFMA R16, R49.reuse, R65, R16 ;  /* 0x0000004131107223 */ /* 0x040fe20000000010 */
[----:B------:R1:W-:Y:S01]  /*91f0*/  STS.128 [R111+0x6000], R4 ;  /* 0x006000046f007388 */ /* 0x0003e20000000c00 */
        /* <DEDUP_REMOVED lines=10> */
[----:B------:R-:W-:Y:S01]  /*92a0*/  FFMA R27, R49, R72, R27 ;  /* 0x00000048311b7223 */ /* 0x000fe2000000001b */
[----:B------:R-:W-:Y:S01]  /*92b0*/  SHF.L.U32 R75, R81, 0x10, RZ ;  /* 0x00000010514b7819 */ /* 0x000fe200000006ff */
[----:B------:R-:W-:Y:S01]  /*92c0*/  FFMA R24, R49, R73, R24 ;  /* 0x0000004931187223 */ /* 0x000fe20000000018 */
[----:B------:R-:W-:Y:S01]  /*92d0*/  LOP3.LUT R76, R81, 0xffff0000, RZ, 0xc0, !PT ;  /* 0xffff0000514c7812 */ /* 0x000fe200078ec0ff */
[----:B------:R1:W-:Y:S01]  /*92e0*/  STS.128 [R110+0x6010], R8 ;  /* 0x006010086e007388 */ /* 0x0003e20000000c00 */
        /* <DEDUP_REMOVED lines=12> */
[----:B------:R-:W-:Y:S01]  /*93b0*/  F2FP.BF16.F32.PACK_AB R18, R21, R20 ;  /* 0x000000141512723e */ /* 0x000fe200000010ff */
[----:B------:R-:W-:Y:S01]  /*93c0*/  FFMA R2, R49, R80, R2 ;  /* 0x0000005031027223 */ /* 0x000fe20000000002 */
        /* <DEDUP_REMOVED lines=24> */
.L_x_147:
[----:B------:R-:W-:Y:S05]  /*9550*/  BSYNC.RECONVERGENT B0 ;  /* 0x0000000000007941 */ /* 0x000fea0003800200 */
.L_x_146:
[----:B------:R-:W-:Y:S01]  /*9560*/  BAR.SYNC.DEFER_BLOCKING 0x1, 0x80 ;  /* 0x0042000000007b1d */ /* 0x000fe20000010000 */
[----:B------:R-:W-:Y:S01]  /*9570*/  UISETP.NE.AND UP0, UPT, UR45, -0x4, UPT ;  /* 0xfffffffc2d00788c */ /* 0x000fe2000bf05270 */
[----:B------:R-:W-:Y:S08]  /*9580*/  IADD3 R85, PT, PT, R85, 0x1, RZ ;  /* 0x0000000155557810 */ /* 0x000ff00007ffe0ff */
[----:B------:R-:W-:Y:S05]  /*9590*/  BRA.U !UP0, `(.L_x_148) ;  /* 0x0000000108287547 */ /* 0x000fea000b800000 */
[----:B------:R-:W-:Y:S01]  /*95a0*/  ISETP.NE.AND P0, PT, R115, RZ, PT ;  /* 0x000000ff7300720c */ /* 0x000fe20003f05270 */
[----:B------:R-:W-:Y:S01]  /*95b0*/  IMAD.U32 R2, RZ, RZ, UR52 ;  /* 0x00000034ff027e24 */ /* 0x000fe2000f8e00ff */
[----:B------:R-:W-:Y:S01]  /*95c0*/  UIADD3 UR52, UPT, UPT, UR52, 0x1, URZ ;  /* 0x0000000134347890 */ /* 0x000fe2000fffe0ff */
[----:B------:R-:W-:Y:S03]  /*95d0*/  IMAD.U32 R0, RZ, RZ, UR37 ;  /* 0x00000025ff007e24 */ /* 0x000fe6000f8e00ff */
[----:B------:R-:W-:Y:S04]  /*95e0*/  UISETP.NE.AND UP0, UPT, UR52, 0x4, UPT ;  /* 0x000000043400788c */ /* 0x000fe8000bf05270 */
[----:B------:R-:W-:Y:S03]  /*95f0*/  USEL UR52, UR52, URZ, UP0 ;  /* 0x000000ff34347287 */ /* 0x000fe60008000000 */
[----:B------:R-:W-:Y:S05]  /*9600*/  @P0 LEA R2, R2, UR41, 0x3 ;  /* 0x0000002902020c11 */ /* 0x000fea000f8e18ff */
[----:B------:R-:W-:Y:S05]  /*9610*/  @P0 VIADD R2, R2, 0xa0 ;  /* 0x000000a002020836 */ /* 0x000fea0000000000 */
[----:B------:R-:W-:Y:S04]  /*9620*/  @P0 PRMT R0, R0, 0x654, R2 ;  /* 0x0000065400000816 */ /* 0x000fe80000000002 */
[----:B------:R3:W-:Y:S03]  /*9630*/  @P0 SYNCS.ARRIVE.TRANS64.RED.A1T0 RZ, [R0+URZ], RZ ;  /* 0x000000ff00ff09a7 */ /* 0x0007e600081004ff */
.L_x_148:
[----:B------:R-:W-:Y:S01]  /*9640*/  ISETP.NE.AND P2, PT, R113, RZ, PT ;  /* 0x000000ff7100720c */ /* 0x000fe20003f45270 */
[----:B------:R-:W-:Y:S01]  /*9650*/  UIADD3 UR45, UPT, UPT, UR45, 0x4, URZ ;  /* 0x000000042d2d7890 */ /* 0x000fe2000fffe0ff */
[----:B------:R-:W-:Y:S01]  /*9660*/  ISETP.NE.AND P0, PT, R114, 0x2, PT ;  /* 0x000000027200780c */ /* 0x000fe20003f05270 */
[----:B-1----:R-:W-:Y:S01]  /*9670*/  IMAD.IADD R4, R44, 0x1, R96 ;  /* 0x000000012c047824 */ /* 0x002fe200078e0260 */
[----:B------:R-:W-:Y:S01]  /*9680*/  ISETP.NE.AND P1, PT, R85, 0x4, PT ;  /* 0x000000045500780c */ /* 0x000fe20003f25270 */
[----:B------:R-:W-:Y:S01]  /*9690*/  IMAD.IADD R3, R45, 0x1, R97 ;  /* 0x000000012d037824 */ /* 0x000fe200078e0261 */
[----:B------:R-:W-:Y:S02]  /*96a0*/  SEL R2, RZ, 0x1, P0 ;  /* 0x00000001ff027807 */ /* 0x000fe40000000000 */
[----:B---3--:R-:W-:Y:S02]  /*96b0*/  SEL R0, RZ, 0x1, P1 ;  /* 0x00000001ff007807 */ /* 0x008fe40000800000 */
[----:B------:R-:W-:Y:S02]  /*96c0*/  LOP3.LUT R106, R106, R2, RZ, 0x3c, !PT ;  /* 0x000000026a6a7212 */ /* 0x000fe400078e3cff */
[----:B------:R-:W-:Y:S02]  /*96d0*/  LOP3.LUT R107, R107, R0, RZ, 0x3c, !PT ;  /* 0x000000006b6b7212 */ /* 0x000fe400078e3cff */
[----:B------:R-:W-:Y:S02]  /*96e0*/  @P2 R2UR UR44, R105 ;  /* 0x00000000692c22ca */ /* 0x000fe400000e0000 */
[----:B------:R-:W-:Y:S02]  /*96f0*/  SEL R114, R114, RZ, P0 ;  /* 0x000000ff72727207 */ /* 0x000fe40000000000 */
[----:B------:R-:W-:Y:S01]  /*9700*/  SEL R85, R85, RZ, P1 ;  /* 0x000000ff55557207 */ /* 0x000fe20000800000 */
[----:B------:R-:W-:Y:S10]  /*9710*/  @P2 BRA `(.L_x_149) ;  /* 0xffffffc000002947 */ /* 0x000ff4000383ffff */
[----:B------:R-:W1:Y:S01]  /*9720*/  LDCU.64 UR6, c[0x0][0x888] ;  /* 0x00011100ff0677ac */ /* 0x000e620008000a00 */
[----:B------:R-:W3:Y:S01]  /*9730*/  LDCU.64 UR4, c[0x0][0x890] ;  /* 0x00011200ff0477ac */ /* 0x000ee20008000a00 */
[----:B-1----:R-:W-:Y:S02]  /*9740*/  ISETP.NE.U32.AND P2, PT, RZ, UR6, PT ;  /* 0x00000006ff007c0c */ /* 0x002fe4000bf45070 */
[----:B---3--:R-:W-:Y:S02]  /*9750*/  ISETP.NE.U32.AND P1, PT, RZ, UR4, PT ;  /* 0x00000004ff007c0c */ /* 0x008fe4000bf25070 */
[----:B------:R-:W-:Y:S02]  /*9760*/  ISETP.NE.AND.EX P2, PT, RZ, UR7, PT, P2 ;  /* 0x00000007ff007c0c */ /* 0x000fe4000bf45320 */
[----:B------:R-:W-:-:S13]  /*9770*/  ISETP.NE.AND.EX P0, PT, RZ, UR5, PT, P1 ;  /* 0x00000005ff007c0c */ /* 0x000fda000bf05310 */
[----:B------:R-:W-:Y:S05]  /*9780*/  @P2 BRA P0, `(.L_x_150) ;  /* 0x00000000003c2947 */ /* 0x000fea0000000000 */
[----:B------:R-:W-:-:S13]  /*9790*/  ISETP.NE.AND.EX P1, PT, RZ, UR5, PT, P1 ;  /* 0x00000005ff007c0c */ /* 0x000fda000bf25310 */
[----:B------:R-:W-:Y:S05]  /*97a0*/  @P1 BRA `(.L_x_151) ;  /* 0x00000000000c1947 */ /* 0x000fea0003800000 */
[----:B------:R-:W-:-:S13]  /*97b0*/  FSETP.NEU.AND P0, PT, R49, RZ, PT ;  /* 0x000000ff3100720b */ /* 0x000fda0003f0d000 */
[----:B------:R-:W-:Y:S05]  /*97c0*/  @!P0 EXIT ;  /* 0x000000000000894d */ /* 0x000fea0003800000 */
[----:B------:R-:W-:Y:S05]  /*97d0*/  BRA `(.L_x_150) ;  /* 0x0000000000287947 */ /* 0x000fea0003800000 */
.L_x_151:
[----:B------:R-:W-:Y:S01]  /*97e0*/  ISETP.NE.AND P0, PT, R116, RZ, PT ;  /* 0x000000ff7400720c */ /* 0x000fe20003f05270 */
[----:B------:R-:W-:-:S12]  /*97f0*/  BSSY.RECONVERGENT B0, `(.L_x_150) ;  /* 0x0000008000007945 */ /* 0x000fd80003800200 */
[----:B------:R-:W-:Y:S05]  /*9800*/  @P0 BRA `(.L_x_152) ;  /* 0x0000000000100947 */ /* 0x000fea0003800000 */
[----:B------:R-:W-:-:S04]  /*9810*/  ISETP.NE.U32.AND P0, PT, RZ, UR6, PT ;  /* 0x00000006ff007c0c */ /* 0x000fc8000bf05070 */
[----:B------:R-:W-:-:S13]  /*9820*/  ISETP.NE.AND.EX P0, PT, RZ, UR7, PT, P0 ;  /* 0x00000007ff007c0c */ /* 0x000fda000bf05300 */
[----:B------:R-:W-:Y:S05]  /*9830*/  @!P0 EXIT ;  /* 0x000000000000894d */ /* 0x000fea0003800000 */
[----:B------:R-:W-:Y:S05]  /*9840*/  BRA `(.L_x_153) ;  /* 0x0000000000087947 */ /* 0x000fea0003800000 */
.L_x_152:
[----:B------:R-:W-:-:S13]  /*9850*/  FSETP.NEU.AND P0, PT, R49, RZ, PT ;  /* 0x000000ff3100720b */ /* 0x000fda0003f0d000 */
[----:B------:R-:W-:Y:S05]  /*9860*/  @!P0 EXIT ;  /* 0x000000000000894d */ /* 0x000fea0003800000 */
.L_x_153:
[----:B------:R-:W-:Y:S05]  /*9870*/  BSYNC.RECONVERGENT B0 ;  /* 0x0000000000007941 */ /* 0x000fea0003800200 */
.L_x_150:
[----:B------:R-:W-:Y:S01]  /*9880*/  ULEA UR4, UR52, UR41, 0x3 ;  /* 0x0000002934047291 */ /* 0x000fe2000f8e18ff */
[----:B------:R-:W-:-:S04]  /*9890*/  DEPBAR.LE SB0, 0x0 ;  /* 0x000080000000791a */ /* 0x000fc80000000000 */
[----:B------:R-:W-:-:S04]  /*98a0*/  UIADD3 UR4, UPT, UPT, UR4, 0xa0, URZ ;  /* 0x000000a004047890 */ /* 0x000fc8000fffe0ff */
[----:B------:R-:W-:-:S09]  /*98b0*/  UPRMT UR4, UR37, 0x654, UR4 ;  /* 0x0000065425047896 */ /* 0x000fd20008000004 */
[----:B------:R-:W-:Y:S01]  /*98c0*/  SYNCS.ARRIVE.TRANS64.RED.A1T0 RZ, [UR4], RZ ;  /* 0x000000ffffff79a7 */ /* 0x000fe20008100404 */
[----:B------:R-:W-:Y:S05]  /*98d0*/  EXIT ;  /* 0x000000000000794d */ /* 0x000fea0003800000 */
.L_x_24:
[----:B--2---:R2:W4:Y:S02]  /*98e0*/  SYNCS.PHASECHK.TRANS64.TRYWAIT P0, [R2+URZ+0x140], R5 ;  /* 0x00014005020075a7 */ /* 0x00452400080011ff */
[----:B----4-:R-:W-:Y:S05]  /*98f0*/  @!P0 NANOSLEEP.SYNCS 0x989680 ;  /* 0x009896800000895d */ /* 0x010fea0003900000 */
[----:B------:R-:W4:Y:S02]  /*9900*/  @!P0 SYNCS.PHASECHK.TRANS64 P0, [R2+URZ+0x140], R5 ;  /* 0x00014005020085a7 */ /* 0x000f2400080010ff */
[----:B----4-:R-:W-:Y:S05]  /*9910*/  @!P0 BRA `(.L_x_24) ;  /* 0xfffffffc00f08947 */ /* 0x010fea000383ffff */
[----:B------:R-:W-:Y:S05]  /*9920*/  BRA `(.L_x_154) ;  /* 0xffffff7c00d87947 */ /* 0x000fea000383ffff */
.L_x_27:
[----:B------:R-:W-:-:S07]  /*9930*/  MOV R2, UR41 ;  /* 0x0000002900027c02 */ /* 0x000fce0008000f00 */
.L_x_155:
[----:B-1----:R1:W2:Y:S02]  /*9940*/  SYNCS.PHASECHK.TRANS64.TRYWAIT P0, [R2+URZ+0x40], R4 ;  /* 0x00004004020075a7 */ /* 0x0022a400080011ff */
[----:B--2---:R-:W-:Y:S05]  /*9950*/  @!P0 NANOSLEEP.SYNCS 0x989680 ;  /* 0x009896800000895d */ /* 0x004fea0003900000 */
[----:B------:R-:W2:Y:S02]  /*9960*/  @!P0 SYNCS.PHASECHK.TRANS64 P0, [R2+URZ+0x40], R4 ;  /* 0x00004004020085a7 */ /* 0x000ea400080010ff */
[----:B--2---:R-:W-:Y:S05]  /*9970*/  @!P0 BRA `(.L_x_155) ;  /* 0xfffffffc00f08947 */ /* 0x004fea000383ffff */
[----:B------:R-:W-:Y:S05]  /*9980*/  BRA `(.L_x_26) ;  /* 0xffffff8000407947 */ /* 0x000fea000383ffff */
.L_x_34:
[----:B-1----:R-:W-:-:S07]  /*9990*/  MOV R2, UR17 ;  /* 0x0000001100027c02 */ /* 0x002fce0008000f00 */
.L_x_156:
[----:B-1----:R1:W2:Y:S02]  /*99a0*/  SYNCS.PHASECHK.TRANS64.TRYWAIT P0, [R2+URZ+0x40], R4 ;  /* 0x00004004020075a7 */ /* 0x0022a400080011ff */
[----:B--2---:R-:W-:Y:S05]  /*99b0*/  @!P0 NANOSLEEP.SYNCS 0x989680 ;  /* 0x009896800000895d */ /* 0x004fea0003900000 */
[----:B------:R-:W2:Y:S02]  /*99c0*/  @!P0 SYNCS.PHASECHK.TRANS64 P0, [R2+URZ+0x40], R4 ;  /* 0x00004004020085a7 */ /* 0x000ea400080010ff */
[----:B--2---:R-:W-:Y:S05]  /*99d0*/  @!P0 BRA `(.L_x_156) ;  /* 0xfffffffc00f08947 */ /* 0x004fea000383ffff */
[----:B------:R-:W-:Y:S05]  /*99e0*/  BRA `(.L_x_33) ;  /* 0xffffff8000fc7947 */ /* 0x000fea000383ffff */
.L_x_39:
[----:B-1----:R1:W2:Y:S02]  /*99f0*/  SYNCS.PHASECHK.TRANS64.TRYWAIT P0, [R2+URZ+0xd0], R3 ;  /* 0x0000d003020075a7 */ /* 0x0022a400080011ff */
[----:B--2---:R-:W-:Y:S05]  /*9a00*/  @!P0 NANOSLEEP.SYNCS 0x989680 ;  /* 0x009896800000895d */ /* 0x004fea0003900000 */
[----:B------:R-:W2:Y:S02]  /*9a10*/  @!P0 SYNCS.PHASECHK.TRANS64 P0, [R2+URZ+0xd0], R3 ;  /* 0x0000d003020085a7 */ /* 0x000ea400080010ff */
[----:B--2---:R-:W-:Y:S05]  /*9a20*/  @!P0 BRA `(.L_x_39) ;  /* 0xfffffffc00f08947 */ /* 0x004fea000383ffff */
[----:B------:R-:W-:Y:S05]  /*9a30*/  BRA `(.L_x_157) ;  /* 0xffffff8400a07947 */ /* 0x000fea000383ffff */
.L_x_43:
[----:B---3--:R-:W-:-:S07]  /*9a40*/  MOV R0, UR5 ;  /* 0x0000000500007c02 */ /* 0x008fce0008000f00 */
.L_x_158:
[----:B-1----:R1:W2:Y:S02]  /*9a50*/  SYNCS.PHASECHK.TRANS64.TRYWAIT P0, [R0+URZ], R2 ;  /* 0x00000002000075a7 */ /* 0x0022a400080011ff */
[----:B--2---:R-:W-:Y:S05]  /*9a60*/  @!P0 NANOSLEEP.SYNCS 0x989680 ;  /* 0x009896800000895d */ /* 0x004fea0003900000 */
[----:B------:R-:W2:Y:S02]  /*9a70*/  @!P0 SYNCS.PHASECHK.TRANS64 P0, [R0+URZ], R2 ;  /* 0x00000002000085a7 */ /* 0x000ea400080010ff */
[----:B--2---:R-:W-:Y:S05]  /*9a80*/  @!P0 BRA `(.L_x_158) ;  /* 0xfffffffc00f08947 */ /* 0x004fea000383ffff */
[----:B------:R-:W-:Y:S05]  /*9a90*/  BRA `(.L_x_159) ;  /* 0xffffff8c00107947 */ /* 0x000fea000383ffff */
.L_x_44:
[----:B---3--:R-:W-:-:S07]  /*9aa0*/  MOV R0, UR5 ;  /* 0x0000000500007c02 */ /* 0x008fce0008000f00 */
.L_x_160:
[----:B-1----:R1:W2:Y:S02]  /*9ab0*/  SYNCS.PHASECHK.TRANS64.TRYWAIT P0, [R0+URZ], R3 ;  /* 0x00000003000075a7 */ /* 0x0022a400080011ff */
[----:B--2---:R-:W-:Y:S05]  /*9ac0*/  @!P0 NANOSLEEP.SYNCS 0x989680 ;  /* 0x009896800000895d */ /* 0x004fea0003900000 */
[----:B------:R-:W2:Y:S02]  /*9ad0*/  @!P0 SYNCS.PHASECHK.TRANS64 P0, [R0+URZ], R3 ;  /* 0x00000003000085a7 */ /* 0x000ea400080010ff */
[----:B--2---:R-:W-:Y:S05]  /*9ae0*/  @!P0 BRA `(.L_x_160) ;  /* 0xfffffffc00f08947 */ /* 0x004fea000383ffff */
[----:B------:R-:W-:Y:S05]  /*9af0*/  BRA `(.L_x_161) ;  /* 0xffffff8c001c7947 */ /* 0x000fea000383ffff */
.L_x_45:
[----:B---3--:R-:W-:-:S07]  /*9b00*/  MOV R0, UR5 ;  /* 0x0000000500007c02 */ /* 0x008fce0008000f00 */
.L_x_162:
[----:B-1----:R1:W2:Y:S02]  /*9b10*/  SYNCS.PHASECHK.TRANS64.TRYWAIT P0, [R0+URZ], R3 ;  /* 0x00000003000075a7 */ /* 0x0022a400080011ff */
[----:B--2---:R-:W-:Y:S05]  /*9b20*/  @!P0 NANOSLEEP.SYNCS 0x989680 ;  /* 0x009896800000895d */ /* 0x004fea0003900000 */
[----:B------:R-:W2:Y:S02]  /*9b30*/  @!P0 SYNCS.PHASECHK.TRANS64 P0, [R0+URZ], R3 ;  /* 0x00000003000085a7 */ /* 0x000ea400080010ff */
[----:B--2---:R-:W-:Y:S05]  /*9b40*/  @!P0 BRA `(.L_x_162) ;  /* 0xfffffffc00f08947 */ /* 0x004fea000383ffff */
[----:B------:R-:W-:Y:S05]  /*9b50*/  BRA `(.L_x_163) ;  /* 0xffffff8c00287947 */ /* 0x000fea000383ffff */
.L_x_46:
[----:B---3--:R-:W-:-:S07]  /*9b60*/  MOV R0, UR5 ;  /* 0x0000000500007c02 */ /* 0x008fce0008000f00 */
.L_x_164:
[----:B-1----:R1:W2:Y:S02]  /*9b70*/  SYNCS.PHASECHK.TRANS64.TRYWAIT P0, [R0+URZ], R3 ;  /* 0x00000003000075a7 */ /* 0x0022a400080011ff */
[----:B--2---:R-:W-:Y:S05]  /*9b80*/  @!P0 NANOSLEEP.SYNCS 0x989680 ;  /* 0x009896800000895d */ /* 0x004fea0003900000 */
[----:B------:R-:W2:Y:S02]  /*9b90*/  @!P0 SYNCS.PHASECHK.TRANS64 P0, [R0+URZ], R3 ;  /* 0x00000003000085a7 */ /* 0x000ea400080010ff */
[----:B--2---:R-:W-:Y:S05]  /*9ba0*/  @!P0 BRA `(.L_x_164) ;  /* 0xfffffffc00f08947 */ /* 0x004fea000383ffff */
[----:B------:R-:W-:Y:S05]  /*9bb0*/  BRA `(.L_x_165) ;  /* 0xffffff8c00347947 */ /* 0x000fea000383ffff */
.L_x_47:
[----:B---3--:R-:W-:-:S07]  /*9bc0*/  MOV R0, UR5 ;  /* 0x0000000500007c02 */ /* 0x008fce0008000f00 */
.L_x_166:
[----:B-1----:R1:W2:Y:S02]  /*9bd0*/  SYNCS.PHASECHK.TRANS64.TRYWAIT P0, [R0+URZ], R3 ;  /* 0x00000003000075a7 */ /* 0x0022a400080011ff */
[----:B--2---:R-:W-:Y:S05]  /*9be0*/  @!P0 NANOSLEEP.SYNCS 0x989680 ;  /* 0x009896800000895d */ /* 0x004fea0003900000 */
[----:B------:R-:W2:Y:S02]  /*9bf0*/  @!P0 SYNCS.PHASECHK.TRANS64 P0, [R0+URZ], R3 ;  /* 0x00000003000085a7 */ /* 0x000ea400080010ff */
[----:B--2---:R-:W-:Y:S05]  /*9c00*/  @!P0 BRA `(.L_x_166) ;  /* 0xfffffffc00f08947 */ /* 0x004fea000383ffff */
[----:B------:R-:W-:Y:S05]  /*9c10*/  BRA `(.L_x_167) ;  /* 0xffffff8c00407947 */ /* 0x000fea000383ffff */
.L_x_48:
[----:B---3--:R-:W-:-:S07]  /*9c20*/  MOV R0, UR5 ;  /* 0x0000000500007c02 */ /* 0x008fce0008000f00 */
.L_x_168:
[----:B-1----:R1:W2:Y:S02]  /*9c30*/  SYNCS.PHASECHK.TRANS64.TRYWAIT P0, [R0+URZ], R3 ;  /* 0x00000003000075a7 */ /* 0x0022a400080011ff */
[----:B--2---:R-:W-:Y:S05]  /*9c40*/  @!P0 NANOSLEEP.SYNCS 0x989680 ;  /* 0x009896800000895d */ /* 0x004fea0003900000 */
[----:B------:R-:W2:Y:S02]  /*9c50*/  @!P0 SYNCS.PHASECHK.TRANS64 P0, [R0+URZ], R3 ;  /* 0x00000003000085a7 */ /* 0x000ea400080010ff */
[----:B--2---:R-:W-:Y:S05]  /*9c60*/  @!P0 BRA `(.L_x_168) ;  /* 0xfffffffc00f08947 */ /* 0x004fea000383ffff */
[----:B------:R-:W-:Y:S05]  /*9c70*/  BRA `(.L_x_169) ;  /* 0xffffff8c004c7947 */ /* 0x000fea000383ffff */
.L_x_49:
[----:B---3--:R-:W-:-:S07]  /*9c80*/  MOV R0, UR5 ;  /* 0x0000000500007c02 */ /* 0x008fce0008000f00 */
.L_x_170:
[----:B-1----:R1:W2:Y:S02]  /*9c90*/  SYNCS.PHASECHK.TRANS64.TRYWAIT P0, [R0+URZ], R3 ;  /* 0x00000003000075a7 */ /* 0x0022a400080011ff */
[----:B--2---:R-:W-:Y:S05]  /*9ca0*/  @!P0 NANOSLEEP.SYNCS 0x989680 ;  /* 0x009896800000895d */ /* 0x004fea0003900000 */
[----:B------:R-:W2:Y:S02]  /*9cb0*/  @!P0 SYNCS.PHASECHK.TRANS64 P0, [R0+URZ], R3 ;  /* 0x00000003000085a7 */ /* 0x000ea400080010ff */
[----:B--2---:R-:W-:Y:S05]  /*9cc0*/  @!P0 BRA `(.L_x_170) ;  /* 0xfffffffc00f08947 */ /* 0x004fea000383ffff */
[----:B------:R-:W-:Y:S05]  /*9cd0*/  BRA `(.L_x_171) ;  /* 0xffffff8c00587947 */ /* 0x000fea000383ffff */
.L_x_52:
[----:B-1----:R1:W2:Y:S02]  /*9ce0*/  SYNCS.PHASECHK.TRANS64.TRYWAIT P0, [R0+URZ+0x130], R4 ;  /* 0x00013004000075a7 */ /* 0x0022a400080011ff */
[----:B--2---:R-:W-:Y:S05]  /*9cf0*/  @!P0 NANOSLEEP.SYNCS 0x989680 ;  /* 0x009896800000895d */ /* 0x004fea0003900000 */
[----:B------:R-:W2:Y:S02]  /*9d00*/  @!P0 SYNCS.PHASECHK.TRANS64 P0, [R0+URZ+0x130], R4 ;  /* 0x00013004000085a7 */ /* 0x000ea400080010ff */
[----:B--2---:R-:W-:Y:S05]  /*9d10*/  @!P0 BRA `(.L_x_52) ;  /* 0xfffffffc00f08947 */ /* 0x004fea000383ffff */
[----:B------:R-:W-:Y:S05]  /*9d20*/  BRA `(.L_x_172) ;  /* 0xffffff8c00b47947 */ /* 0x000fea000383ffff */
.L_x_53:
[----:B------:R-:W-:-:S07]  /*9d30*/  MOV R0, UR5 ;  /* 0x0000000500007c02 */ /* 0x000fce0008000f00 */
.L_x_173:
[----:B-1----:R1:W2:Y:S02]  /*9d40*/  SYNCS.PHASECHK.TRANS64.TRYWAIT P0, [R0+URZ+0xe0], R5 ;  /* 0x0000e005000075a7 */ /* 0x0022a400080011ff */
[----:B--2---:R-:W-:Y:S05]  /*9d50*/  @!P0 NANOSLEEP.SYNCS 0x989680 ;  /* 0x009896800000895d */ /* 0x004fea0003900000 */
[----:B------:R-:W2:Y:S02]  /*9d60*/  @!P0 SYNCS.PHASECHK.TRANS64 P0, [R0+URZ+0xe0], R5 ;  /* 0x0000e005000085a7 */ /* 0x000ea400080010ff */
[----:B--2---:R-:W-:Y:S05]  /*9d70*/  @!P0 BRA `(.L_x_173) ;  /* 0xfffffffc00f08947 */ /* 0x004fea000383ffff */
[----:B------:R-:W-:Y:S05]  /*9d80*/  BRA `(.L_x_174) ;  /* 0xffffff8c00c47947 */ /* 0x000fea000383ffff */
.L_x_54:
[----:B-1----:R1:W2:Y:S02]  /*9d90*/  SYNCS.PHASECHK.TRANS64.TRYWAIT P1, [R0+URZ+0xd0], R4 ;  /* 0x0000d004000075a7 */ /* 0x0022a400080211ff */
[----:B--2---:R-:W-:Y:S05]  /*9da0*/  @!P1 NANOSLEEP.SYNCS 0x989680 ;  /* 0x009896800000995d */ /* 0x004fea0003900000 */
[----:B------:R-:W2:Y:S02]  /*9db0*/  @!P1 SYNCS.PHASECHK.TRANS64 P1, [R0+URZ+0xd0], R4 ;  /* 0x0000d004000095a7 */ /* 0x000ea400080210ff */
[----:B--2---:R-:W-:Y:S05]  /*9dc0*/  @!P1 BRA `(.L_x_54) ;  /* 0xfffffffc00f09947 */ /* 0x004fea000383ffff */
[----:B------:R-:W-:Y:S05]  /*9dd0*/  BRA `(.L_x_175) ;  /* 0xffffff8c00f47947 */ /* 0x000fea000383ffff */
.L_x_57:
[----:B------:R-:W-:-:S07]  /*9de0*/  MOV R0, UR5 ;  /* 0x0000000500007c02 */ /* 0x000fce0008000f00 */
.L_x_176:
[----:B-1----:R1:W2:Y:S02]  /*9df0*/  SYNCS.PHASECHK.TRANS64.TRYWAIT P0, [R0+URZ+0xe0], R2 ;  /* 0x0000e002000075a7 */ /* 0x0022a400080011ff */
[----:B--2---:R-:W-:Y:S05]  /*9e00*/  @!P0 NANOSLEEP.SYNCS 0x989680 ;  /* 0x009896800000895d */ /* 0x004fea0003900000 */
[----:B------:R-:W2:Y:S02]  /*9e10*/  @!P0 SYNCS.PHASECHK.TRANS64 P0, [R0+URZ+0xe0], R2 ;  /* 0x0000e002000085a7 */ /* 0x000ea400080010ff */
[----:B--2---:R-:W-:Y:S05]  /*9e20*/  @!P0 BRA `(.L_x_176) ;  /* 0xfffffffc00f08947 */ /* 0x004fea000383ffff */
[----:B------:R-:W-:Y:S05]  /*9e30*/  BRA `(.L_x_56) ;  /* 0xffffff9000487947 */ /* 0x000fea000383ffff */
.L_x_66:
[----:B-1----:R-:W-:-:S04]  /*9e40*/  MOV R3, UR6 ;  /* 0x0000000600037c02 */ /* 0x002fc80008000f00 */
[----:B------:R1:W2:Y:S03]  /*9e50*/  SYNCS.PHASECHK.TRANS64.TRYWAIT P0, [R3+URZ+0x8], R4 ;  /* 0x00000804030075a7 */ /* 0x0002a600080011ff */
[----:B--2---:R-:W-:Y:S05]  /*9e60*/  @!P0 NANOSLEEP.SYNCS 0x989680 ;  /* 0x009896800000895d */ /* 0x004fea0003900000 */
[----:B------:R-:W2:Y:S02]  /*9e70*/  @!P0 SYNCS.PHASECHK.TRANS64 P0, [R3+URZ+0x8], R4 ;  /* 0x00000804030085a7 */ /* 0x000ea400080010ff */
[----:B--2---:R-:W-:Y:S05]  /*9e80*/  @!P0 BRA `(.L_x_66) ;  /* 0xfffffffc00ec8947 */ /* 0x004fea000383ffff */
[----:B------:R-:W-:Y:S05]  /*9e90*/  BRA `(.L_x_65) ;  /* 0xffffff9000fc7947 */ /* 0x000fea000383ffff */
.L_x_68:
[----:B------:R-:W-:Y:S01]  /*9ea0*/  BSSY B0, `(.L_x_177) ;  /* 0x0000006000007945 */ /* 0x000fe20003800000 */
[----:B------:R-:W-:-:S07]  /*9eb0*/  MOV R15, 0xffffffff ;  /* 0xffffffff000f7802 */ /* 0x000fce0000000f00 */
[----:B-1---5:R-:W-:Y:S05]  /*9ec0*/  WARPSYNC.COLLECTIVE R15, `(.L_x_178) ;  /* 0x000000000f0c7348 */ /* 0x022fea0003c00000 */
[----:B------:R-:W-:Y:S02]  /*9ed0*/  ELECT P6, UR79, PT ;  /* 0x00000000004f782f */ /* 0x000fe400038c0000 */
[----:B------:R-:W-:Y:S01]  /*9ee0*/  MOV R14, UR79 ;  /* 0x0000004f000e7c02 */ /* 0x000fe20008000f00 */
[----:B-1---5:R-:W-:Y:S10]  /*9ef0*/  ENDCOLLECTIVE ;  /* 0x000000000000791b */ /* 0x022ff40003800000 */
.L_x_178:
[----:B------:R-:W-:Y:S05]  /*9f00*/  BSYNC B0 ;  /* 0x0000000000007941 */ /* 0x000fea0003800000 */
.L_x_177:
[----:B------:R-:W-:Y:S05]  /*9f10*/  BRA `(.L_x_179) ;  /* 0xffffff94002c7947 */ /* 0x000fea000383ffff */
.L_x_70:
[----:B-1----:R-:W-:-:S04]  /*9f20*/  MOV R0, UR6 ;  /* 0x0000000600007c02 */ /* 0x002fc80008000f00 */
[----:B------:R1:W2:Y:S03]  /*9f30*/  SYNCS.PHASECHK.TRANS64.TRYWAIT P0, [R0+URZ+0x8], R2 ;  /* 0x00000802000075a7 */ /* 0x0002a600080011ff */
[----:B--2---:R-:W-:Y:S05]  /*9f40*/  @!P0 NANOSLEEP.SYNCS 0x989680 ;  /* 0x009896800000895d */ /* 0x004fea0003900000 */
[----:B------:R-:W2:Y:S02]  /*9f50*/  @!P0 SYNCS.PHASECHK.TRANS64 P0, [R0+URZ+0x8], R2 ;  /* 0x00000802000085a7 */ /* 0x000ea400080010ff */
[----:B--2---:R-:W-:Y:S05]  /*9f60*/  @!P0 BRA `(.L_x_70) ;  /* 0xfffffffc00ec8947 */ /* 0x004fea000383ffff */
[----:B------:R-:W-:Y:S05]  /*9f70*/  BRA `(.L_x_69) ;  /* 0xffffff9400307947 */ /* 0x000fea000383ffff */
.L_x_71:
[----:B-1----:R1:W2:Y:S02]  /*9f80*/  SYNCS.PHASECHK.TRANS64.TRYWAIT P0, [R0+URZ+0xd0], R4 ;  /* 0x0000d004000075a7 */ /* 0x0022a400080011ff */
[----:B--2---:R-:W-:Y:S05]  /*9f90*/  @!P0 NANOSLEEP.SYNCS 0x989680 ;  /* 0x009896800000895d */ /* 0x004fea0003900000 */
[----:B------:R-:W2:Y:S02]  /*9fa0*/  @!P0 SYNCS.PHASECHK.TRANS64 P0, [R0+URZ+0xd0], R4 ;  /* 0x0000d004000085a7 */ /* 0x000ea400080010ff */
[----:B--2---:R-:W-:Y:S05]  /*9fb0*/  @!P0 BRA `(.L_x_71) ;  /* 0xfffffffc00f08947 */ /* 0x004fea000383ffff */
[----:B------:R-:W-:Y:S05]  /*9fc0*/  BRA `(.L_x_180) ;  /* 0xffffff98001c7947 */ /* 0x000fea000383ffff */
.L_x_73:
[----:B------:R-:W-:-:S07]  /*9fd0*/  MOV R0, UR9 ;  /* 0x0000000900007c02 */ /* 0x000fce0008000f00 */
.L_x_181:
[----:B-1----:R1:W2:Y:S02]  /*9fe0*/  SYNCS.PHASECHK.TRANS64.TRYWAIT P0, [R0+URZ+0x110], R4 ;  /* 0x00011004000075a7 */ /* 0x0022a400080011ff */
[----:B--2---:R-:W-:Y:S05]  /*9ff0*/  @!P0 NANOSLEEP.SYNCS 0x989680 ;  /* 0x009896800000895d */ /* 0x004fea0003900000 */
[----:B------:R-:W2:Y:S02]  /*a000*/  @!P0 SYNCS.PHASECHK.TRANS64 P0, [R0+URZ+0x110], R4 ;  /* 0x00011004000085a7 */ /* 0x000ea400080010ff */
[----:B--2---:R-:W-:Y:S05]  /*a010*/  @!P0 BRA `(.L_x_181) ;  /* 0xfffffffc00f08947 */ /* 0x004fea000383ffff */
[----:B------:R-:W-:Y:S05]  /*a020*/  BRA `(.L_x_182) ;  /* 0xffffff9800687947 */ /* 0x000fea000383ffff */
.L_x_76:
[----:B------:R-:W-:Y:S07]  /*a030*/  MOV R0, UR8 ;  /* 0x0000000800007c02 */ /* 0x000fee0008000f00 */
.L_x_183:
[----:B-1----:R1:W2:Y:S02]  /*a040*/  SYNCS.PHASECHK.TRANS64.TRYWAIT P0, [R0+URZ], R4 ;  /* 0x00000004000075a7 */ /* 0x0022a400080011ff */
[----:B--2---:R-:W-:Y:S05]  /*a050*/  @!P0 NANOSLEEP.SYNCS 0x989680 ;  /* 0x009896800000895d */ /* 0x004fea0003900000 */
[----:B------:R-:W2:Y:S02]  /*a060*/  @!P0 SYNCS.PHASECHK.TRANS64 P0, [R0+URZ], R4 ;  /* 0x00000004000085a7 */ /* 0x000ea400080010ff */
[----:B--2---:R-:W-:Y:S05]  /*a070*/  @!P0 BRA `(.L_x_183) ;  /* 0xfffffffc00f08947 */ /* 0x004fea000383ffff */
[----:B------:R-:W-:Y:S05]  /*a080*/  BRA `(.L_x_75) ;  /* 0xffffff98007c7947 */ /* 0x000fea000383ffff */
.L_x_80:
[----:B-1----:R-:W-:-:S07]  /*a090*/  MOV R0, UR8 ;  /* 0x0000000800007c02 */ /* 0x002fce0008000f00 */
.L_x_184:
[----:B-1----:R1:W2:Y:S02]  /*a0a0*/  SYNCS.PHASECHK.TRANS64.TRYWAIT P0, [R0+URZ], R2 ;  /* 0x00000002000075a7 */ /* 0x0022a400080011ff */
[----:B--2---:R-:W-:Y:S05]  /*a0b0*/  @!P0 NANOSLEEP.SYNCS 0x989680 ;  /* 0x009896800000895d */ /* 0x004fea0003900000 */
[----:B------:R-:W2:Y:S02]  /*a0c0*/  @!P0 SYNCS.PHASECHK.TRANS64 P0, [R0+URZ], R2 ;  /* 0x00000002000085a7 */ /* 0x000ea400080010ff */
[----:B--2---:R-:W-:Y:S05]  /*a0d0*/  @!P0 BRA `(.L_x_184) ;  /* 0xfffffffc00f08947 */ /* 0x004fea000383ffff */
[----:B------:R-:W-:Y:S05]  /*a0e0*/  BRA `(.L_x_185) ;  /* 0xffffff9c00707947 */ /* 0x000fea000383ffff */
.L_x_81:
[----:B------:R-:W-:-:S07]  /*a0f0*/  MOV R0, UR8 ;  /* 0x0000000800007c02 */ /* 0x000fce0008000f00 */
.L_x_186:
[----:B-1----:R1:W2:Y:S02]  /*a100*/  SYNCS.PHASECHK.TRANS64.TRYWAIT P0, [R0+URZ], R3 ;  /* 0x00000003000075a7 */ /* 0x0022a400080011ff */
[----:B--2---:R-:W-:Y:S05]  /*a110*/  @!P0 NANOSLEEP.SYNCS 0x989680 ;  /* 0x009896800000895d */ /* 0x004fea0003900000 */
[----:B------:R-:W2:Y:S02]  /*a120*/  @!P0 SYNCS.PHASECHK.TRANS64 P0, [R0+URZ], R3 ;  /* 0x00000003000085a7 */ /* 0x000ea400080010ff */
[----:B--2---:R-:W-:Y:S05]  /*a130*/  @!P0 BRA `(.L_x_186) ;  /* 0xfffffffc00f08947 */ /* 0x004fea000383ffff */
[----:B------:R-:W-:Y:S05]  /*a140*/  BRA `(.L_x_187) ;  /* 0xffffff9c007c7947 */ /* 0x000fea000383ffff */
.L_x_82:
[----:B------:R-:W-:-:S07]  /*a150*/  MOV R0, UR8 ;  /* 0x0000000800007c02 */ /* 0x000fce0008000f00 */
.L_x_188:
[----:B-1----:R1:W2:Y:S02]  /*a160*/  SYNCS.PHASECHK.TRANS64.TRYWAIT P0, [R0+URZ], R3 ;  /* 0x00000003000075a7 */ /* 0x0022a400080011ff */
[----:B--2---:R-:W-:Y:S05]  /*a170*/  @!P0 NANOSLEEP.SYNCS 0x989680 ;  /* 0x009896800000895d */ /* 0x004fea0003900000 */
[----:B------:R-:W2:Y:S02]  /*a180*/  @!P0 SYNCS.PHASECHK.TRANS64 P0, [R0+URZ], R3 ;  /* 0x00000003000085a7 */ /* 0x000ea400080010ff */
[----:B--2---:R-:W-:Y:S05]  /*a190*/  @!P0 BRA `(.L_x_188) ;  /* 0xfffffffc00f08947 */ /* 0x004fea000383ffff */
[----:B------:R-:W-:Y:S05]  /*a1a0*/  BRA `(.L_x_189) ;  /* 0xffffff9c00887947 */ /* 0x000fea000383ffff */
.L_x_85:
[----:B------:R-:W-:-:S07]  /*a1b0*/  MOV R0, UR7 ;  /* 0x0000000700007c02 */ /* 0x000fce0008000f00 */
.L_x_190:
[----:B-1----:R1:W2:Y:S02]  /*a1c0*/  SYNCS.PHASECHK.TRANS64.TRYWAIT P1, [R0+URZ+0x150], R2 ;  /* 0x00015002000075a7 */ /* 0x0022a400080211ff */
[----:B--2---:R-:W-:Y:S05]  /*a1d0*/  @!P1 NANOSLEEP.SYNCS 0x989680 ;  /* 0x009896800000995d */ /* 0x004fea0003900000 */
[----:B------:R-:W2:Y:S02]  /*a1e0*/  @!P1 SYNCS.PHASECHK.TRANS64 P1, [R0+URZ+0x150], R2 ;  /* 0x00015002000095a7 */ /* 0x000ea400080210ff */
[----:B--2---:R-:W-:Y:S05]  /*a1f0*/  @!P1 BRA `(.L_x_190) ;  /* 0xfffffffc00f09947 */ /* 0x004fea000383ffff */
[----:B------:R-:W-:Y:S05]  /*a200*/  BRA `(.L_x_191) ;  /* 0xffffff9c00d47947 */ /* 0x000fea000383ffff */
.L_x_90:
[----:B--2---:R2:W4:Y:S02]  /*a210*/  SYNCS.PHASECHK.TRANS64.TRYWAIT P0, [R0+URZ+0xd0], R2 ;  /* 0x0000d002000075a7 */ /* 0x00452400080011ff */
[----:B----4-:R-:W-:Y:S05]  /*a220*/  @!P0 NANOSLEEP.SYNCS 0x989680 ;  /* 0x009896800000895d */ /* 0x010fea0003900000 */
[----:B------:R-:W4:Y:S02]  /*a230*/  @!P0 SYNCS.PHASECHK.TRANS64 P0, [R0+URZ+0xd0], R2 ;  /* 0x0000d002000085a7 */ /* 0x000f2400080010ff */
[----:B----4-:R-:W-:Y:S05]  /*a240*/  @!P0 BRA `(.L_x_90) ;  /* 0xfffffffc00f08947 */ /* 0x010fea000383ffff */
[----:B------:R-:W-:Y:S05]  /*a250*/  BRA `(.L_x_192) ;  /* 0xffffffa000e87947 */ /* 0x000fea000383ffff */
.L_x_93:
[----:B------:R-:W-:Y:S07]  /*a260*/  MOV R0, UR6 ;  /* 0x0000000600007c02 */ /* 0x000fee0008000f00 */
.L_x_193:
[----:B--2---:R2:W4:Y:S02]  /*a270*/  SYNCS.PHASECHK.TRANS64.TRYWAIT P0, [R0+URZ+0xc8], R2 ;  /* 0x0000c802000075a7 */ /* 0x00452400080011ff */
[----:B----4-:R-:W-:Y:S05]  /*a280*/  @!P0 NANOSLEEP.SYNCS 0x989680 ;  /* 0x009896800000895d */ /* 0x010fea0003900000 */
[----:B------:R-:W4:Y:S02]  /*a290*/  @!P0 SYNCS.PHASECHK.TRANS64 P0, [R0+URZ+0xc8], R2 ;  /* 0x0000c802000085a7 */ /* 0x000f2400080010ff */
[----:B----4-:R-:W-:Y:S05]  /*a2a0*/  @!P0 BRA `(.L_x_193) ;  /* 0xfffffffc00f08947 */ /* 0x010fea000383ffff */
[----:B------:R-:W-:Y:S05]  /*a2b0*/  BRA `(.L_x_92) ;  /* 0xffffffa400c87947 */ /* 0x000fea000383ffff */
.L_x_96:
[----:B------:R-:W-:Y:S07]  /*a2c0*/  MOV R0, UR6 ;  /* 0x0000000600007c02 */ /* 0x000fee0008000f00 */
.L_x_194:
[----:B-1----:R1:W2:Y:S02]  /*a2d0*/  SYNCS.PHASECHK.TRANS64.TRYWAIT P0, [R0+URZ+0xa0], R32 ;  /* 0x0000a020000075a7 */ /* 0x0022a400080011ff */
[----:B--2---:R-:W-:Y:S05]  /*a2e0*/  @!P0 NANOSLEEP.SYNCS 0x989680 ;  /* 0x009896800000895d */ /* 0x004fea0003900000 */
[----:B------:R-:W2:Y:S02]  /*a2f0*/  @!P0 SYNCS.PHASECHK.TRANS64 P0, [R0+URZ+0xa0], R32 ;  /* 0x0000a020000085a7 */ /* 0x000ea400080010ff */
[----:B--2---:R-:W-:Y:S05]  /*a300*/  @!P0 BRA `(.L_x_194) ;  /* 0xfffffffc00f08947 */ /* 0x004fea000383ffff */
[----:B------:R-:W-:Y:S05]  /*a310*/  BRA `(.L_x_195) ;  /* 0xffffffa800407947 */ /* 0x000fea000383ffff */
.L_x_97:
[----:B------:R-:W-:Y:S07]  /*a320*/  MOV R0, UR6 ;  /* 0x0000000600007c02 */ /* 0x000fee0008000f00 */
.L_x_196:
[----:B-1----:R1:W2:Y:S02]  /*a330*/  SYNCS.PHASECHK.TRANS64.TRYWAIT P0, [R0+URZ+0xa8], R32 ;  /* 0x0000a820000075a7 */ /* 0x0022a400080011ff */
[----:B--2---:R-:W-:Y:S05]  /*a340*/  @!P0 NANOSLEEP.SYNCS 0x989680 ;  /* 0x009896800000895d */ /* 0x004fea0003900000 */
[----:B------:R-:W2:Y:S02]  /*a350*/  @!P0 SYNCS.PHASECHK.TRANS64 P0, [R0+URZ+0xa8], R32 ;  /* 0x0000a820000085a7 */ /* 0x000ea400080010ff */
[----:B--2---:R-:W-:Y:S05]  /*a360*/  @!P0 BRA `(.L_x_196) ;  /* 0xfffffffc00f08947 */ /* 0x004fea000383ffff */
[----:B------:R-:W-:Y:S05]  /*a370*/  BRA `(.L_x_197) ;  /* 0xffffffa8007c7947 */ /* 0x000fea000383ffff */
.L_x_98:
[----:B------:R-:W-:Y:S07]  /*a380*/  MOV R0, UR6 ;  /* 0x0000000600007c02 */ /* 0x000fee0008000f00 */
.L_x_198:
[----:B-1----:R1:W2:Y:S02]  /*a390*/  SYNCS.PHASECHK.TRANS64.TRYWAIT P0, [R0+URZ+0xb0], R32 ;  /* 0x0000b020000075a7 */ /* 0x0022a400080011ff */
[----:B--2---:R-:W-:Y:S05]  /*a3a0*/  @!P0 NANOSLEEP.SYNCS 0x989680 ;  /* 0x009896800000895d */ /* 0x004fea0003900000 */
[----:B------:R-:W2:Y:S02]  /*a3b0*/  @!P0 SYNCS.PHASECHK.TRANS64 P0, [R0+URZ+0xb0], R32 ;  /* 0x0000b020000085a7 */ /* 0x000ea400080010ff */
[----:B--2---:R-:W-:Y:S05]  /*a3c0*/  @!P0 BRA `(.L_x_198) ;  /* 0xfffffffc00f08947 */ /* 0x004fea000383ffff */
[----:B------:R-:W-:Y:S05]  /*a3d0*/  BRA `(.L_x_199) ;  /* 0xffffffa800c07947 */ /* 0x000fea000383ffff */
.L_x_99:
[----:B------:R-:W-:Y:S07]  /*a3e0*/  MOV R0, UR6 ;  /* 0x0000000600007c02 */ /* 0x000fee0008000f00 */
.L_x_200:
[----:B-1----:R1:W2:Y:S02]  /*a3f0*/  SYNCS.PHASECHK.TRANS64.TRYWAIT P0, [R0+URZ+0xb8], R32 ;  /* 0x0000b820000075a7 */ /* 0x0022a400080011ff */
[----:B--2---:R-:W-:Y:S05]  /*a400*/  @!P0 NANOSLEEP.SYNCS 0x989680 ;  /* 0x009896800000895d */ /* 0x004fea0003900000 */
[----:B------:R-:W2:Y:S02]  /*a410*/  @!P0 SYNCS.PHASECHK.TRANS64 P0, [R0+URZ+0xb8], R32 ;  /* 0x0000b820000085a7 */ /* 0x000ea400080010ff */
[----:B--2---:R-:W-:Y:S05]  /*a420*/  @!P0 BRA `(.L_x_200) ;  /* 0xfffffffc00f08947 */ /* 0x004fea000383ffff */
[----:B------:R-:W-:Y:S05]  /*a430*/  BRA `(.L_x_201) ;  /* 0xffffffac00487947 */ /* 0x000fea000383ffff */
.L_x_101:
[----:B------:R-:W-:-:S07]  /*a440*/  MOV R0, UR6 ;  /* 0x0000000600007c02 */ /* 0x000fce0008000f00 */
.L_x_202:
[----:B-1----:R1:W4:Y:S02]  /*a450*/  SYNCS.PHASECHK.TRANS64.TRYWAIT P0, [R0+URZ+0xa0], R2 ;  /* 0x0000a002000075a7 */ /* 0x00232400080011ff */
[----:B----4-:R-:W-:Y:S05]  /*a460*/  @!P0 NANOSLEEP.SYNCS 0x989680 ;  /* 0x009896800000895d */ /* 0x010fea0003900000 */
[----:B------:R-:W4:Y:S02]  /*a470*/  @!P0 SYNCS.PHASECHK.TRANS64 P0, [R0+URZ+0xa0], R2 ;  /* 0x0000a002000085a7 */ /* 0x000f2400080010ff */
[----:B----4-:R-:W-:Y:S05]  /*a480*/  @!P0 BRA `(.L_x_202) ;  /* 0xfffffffc00f08947 */ /* 0x010fea000383ffff */
[----:B------:R-:W-:Y:S05]  /*a490*/  BRA `(.L_x_203) ;  /* 0xffffffac00b87947 */ /* 0x000fea000383ffff */
.L_x_102:
[----:B-1----:R-:W-:-:S07]  /*a4a0*/  MOV R0, UR6 ;  /* 0x0000000600007c02 */ /* 0x002fce0008000f00 */
.L_x_204:
[----:B-1----:R1:W4:Y:S02]  /*a4b0*/  SYNCS.PHASECHK.TRANS64.TRYWAIT P0, [R0+URZ+0xa8], R2 ;  /* 0x0000a802000075a7 */ /* 0x00232400080011ff */
[----:B----4-:R-:W-:Y:S05]  /*a4c0*/  @!P0 NANOSLEEP.SYNCS 0x989680 ;  /* 0x009896800000895d */ /* 0x010fea0003900000 */
[----:B------:R-:W4:Y:S02]  /*a4d0*/  @!P0 SYNCS.PHASECHK.TRANS64 P0, [R0+URZ+0xa8], R2 ;  /* 0x0000a802000085a7 */ /* 0x000f2400080010ff */
[----:B----4-:R-:W-:Y:S05]  /*a4e0*/  @!P0 BRA `(.L_x_204) ;  /* 0xfffffffc00f08947 */ /* 0x010fea000383ffff */
[----:B------:R-:W-:Y:S05]  /*a4f0*/  BRA `(.L_x_205) ;  /* 0xffffffac00a87947 */ /* 0x000fea000383ffff */
.L_x_103:
[----:B-1----:R-:W-:-:S07]  /*a500*/  MOV R0, UR6 ;  /* 0x0000000600007c02 */ /* 0x002fce0008000f00 */
.L_x_206:
[----:B-1----:R1:W4:Y:S02]  /*a510*/  SYNCS.PHASECHK.TRANS64.TRYWAIT P0, [R0+URZ+0xb0], R2 ;  /* 0x0000b002000075a7 */ /* 0x00232400080011ff */
[----:B----4-:R-:W-:Y:S05]  /*a520*/  @!P0 NANOSLEEP.SYNCS 0x989680 ;  /* 0x009896800000895d */ /* 0x010fea0003900000 */
[----:B------:R-:W4:Y:S02]  /*a530*/  @!P0 SYNCS.PHASECHK.TRANS64 P0, [R0+URZ+0xb0], R2 ;  /* 0x0000b002000085a7 */ /* 0x000f2400080010ff */
[----:B----4-:R-:W-:Y:S05]  /*a540*/  @!P0 BRA `(.L_x_206) ;  /* 0xfffffffc00f08947 */ /* 0x010fea000383ffff */
[----:B------:R-:W-:Y:S05]  /*a550*/  BRA `(.L_x_207) ;  /* 0xffffffac00987947 */ /* 0x000fea000383ffff */
.L_x_105:
[----:B--2---:R2:W4:Y:S02]  /*a560*/  SYNCS.PHASECHK.TRANS64.TRYWAIT P0, [R0+URZ+0xd0], R2 ;  /* 0x0000d002000075a7 */ /* 0x00452400080011ff */
[----:B----4-:R-:W-:Y:S05]  /*a570*/  @!P0 NANOSLEEP.SYNCS 0x989680 ;  /* 0x009896800000895d */ /* 0x010fea0003900000 */
[----:B------:R-:W4:Y:S02]  /*a580*/  @!P0 SYNCS.PHASECHK.TRANS64 P0, [R0+URZ+0xd0], R2 ;  /* 0x0000d002000085a7 */ /* 0x000f2400080010ff */
[----:B----4-:R-:W-:Y:S05]  /*a590*/  @!P0 BRA `(.L_x_105) ;  /* 0xfffffffc00f08947 */ /* 0x010fea000383ffff */
[----:B------:R-:W-:Y:S05]  /*a5a0*/  BRA `(.L_x_208) ;  /* 0xffffffb000707947 */ /* 0x000fea000383ffff */
.L_x_117:
[----:B-1----:R-:W-:Y:S04]  /*a5b0*/  MOV R3, UR41 ;  /* 0x0000002900037c02 */ /* 0x002fe80008000f00 */
[----:B------:R1:W2:Y:S03]  /*a5c0*/  SYNCS.PHASECHK.TRANS64.TRYWAIT P1, [R3+URZ+0x80], R4 ;  /* 0x00008004030075a7 */ /* 0x0002a600080211ff */
[----:B--2---:R-:W-:Y:S05]  /*a5d0*/  @!P1 NANOSLEEP.SYNCS 0x989680 ;  /* 0x009896800000995d */ /* 0x004fea0003900000 */
[----:B------:R-:W2:Y:S02]  /*a5e0*/  @!P1 SYNCS.PHASECHK.TRANS64 P1, [R3+URZ+0x80], R4 ;  /* 0x00008004030095a7 */ /* 0x000ea400080210ff */
[----:B--2---:R-:W-:Y:S05]  /*a5f0*/  @!P1 BRA `(.L_x_117) ;  /* 0xfffffffc00ec9947 */ /* 0x004fea000383ffff */
[----:B------:R-:W-:Y:S05]  /*a600*/  BRA `(.L_x_116) ;  /* 0xffffffbc00d07947 */ /* 0x000fea000383ffff */
.L_x_119:
[----:B-1----:R1:W4:Y:S02]  /*a610*/  SYNCS.PHASECHK.TRANS64.TRYWAIT P0, [R118+URZ+0xf0], R0 ;  /* 0x0000f000760075a7 */ /* 0x00232400080011ff */
[----:B----4-:R-:W-:Y:S05]  /*a620*/  @!P0 NANOSLEEP.SYNCS 0x989680 ;  /* 0x009896800000895d */ /* 0x010fea0003900000 */
[----:B------:R-:W4:Y:S02]  /*a630*/  @!P0 SYNCS.PHASECHK.TRANS64 P0, [R118+URZ+0xf0], R0 ;  /* 0x0000f000760085a7 */ /* 0x000f2400080010ff */
[----:B----4-:R-:W-:Y:S05]  /*a640*/  @!P0 BRA `(.L_x_119) ;  /* 0xfffffffc00f08947 */ /* 0x010fea000383ffff */
[----:B------:R-:W-:Y:S05]  /*a650*/  BRA `(.L_x_118) ;  /* 0xffffffbc00f87947 */ /* 0x000fea000383ffff */
.L_x_128:
[----:B---3--:R3:W4:Y:S02]  /*a660*/  SYNCS.PHASECHK.TRANS64.TRYWAIT P0, [R3+URZ+0x80], R0 ;  /* 0x00008000030075a7 */ /* 0x00872400080011ff */
[----:B----4-:R-:W-:Y:S05]  /*a670*/  @!P0 NANOSLEEP.SYNCS 0x989680 ;  /* 0x009896800000895d */ /* 0x010fea0003900000 */
[----:B------:R-:W4:Y:S02]  /*a680*/  @!P0 SYNCS.PHASECHK.TRANS64 P0, [R3+URZ+0x80], R0 ;  /* 0x00008000030085a7 */ /* 0x000f2400080010ff */
[----:B----4-:R-:W-:Y:S05]  /*a690*/  @!P0 BRA `(.L_x_128) ;  /* 0xfffffffc00f08947 */ /* 0x010fea000383ffff */
[----:B------:R-:W-:Y:S05]  /*a6a0*/  BRA `(.L_x_127) ;  /* 0xffffffc800d47947 */ /* 0x000fea000383ffff */
.L_x_136:
[----:B---3--:R3:W4:Y:S02]  /*a6b0*/  SYNCS.PHASECHK.TRANS64.TRYWAIT P0, [R0+URZ+0x80], R7 ;  /* 0x00008007000075a7 */ /* 0x00872400080011ff */
[----:B----4-:R-:W-:Y:S05]  /*a6c0*/  @!P0 NANOSLEEP.SYNCS 0x989680 ;  /* 0x009896800000895d */ /* 0x010fea0003900000 */
[----:B------:R-:W4:Y:S02]  /*a6d0*/  @!P0 SYNCS.PHASECHK.TRANS64 P0, [R0+URZ+0x80], R7 ;  /* 0x00008007000085a7 */ /* 0x000f2400080010ff */
[----:B----4-:R-:W-:Y:S05]  /*a6e0*/  @!P0 BRA `(.L_x_136) ;  /* 0xfffffffc00f08947 */ /* 0x010fea000383ffff */
[----:B------:R-:W-:Y:S05]  /*a6f0*/  BRA `(.L_x_135) ;  /* 0xffffffd400d47947 */ /* 0x000fea000383ffff */
.L_x_144:
[----:B---3--:R3:W4:Y:S02]  /*a700*/  SYNCS.PHASECHK.TRANS64.TRYWAIT P0, [R0+URZ+0x80], R6 ;  /* 0x00008006000075a7 */ /* 0x00872400080011ff */
[----:B----4-:R-:W-:Y:S05]  /*a710*/  @!P0 NANOSLEEP.SYNCS 0x989680 ;  /* 0x009896800000895d */ /* 0x010fea0003900000 */
[----:B------:R-:W4:Y:S02]  /*a720*/  @!P0 SYNCS.PHASECHK.TRANS64 P0, [R0+URZ+0x80], R6 ;  /* 0x00008006000085a7 */ /* 0x000f2400080010ff */
[----:B----4-:R-:W-:Y:S05]  /*a730*/  @!P0 BRA `(.L_x_144) ;  /* 0xfffffffc00f08947 */ /* 0x010fea000383ffff */
[----:B------:R-:W-:Y:S05]  /*a740*/  BRA `(.L_x_143) ;  /* 0xffffffe000d47947 */ /* 0x000fea000383ffff */
        .weak           $__internal_0_$__cuda_sm10x_tcgen05_guardrail_trap_col_being_dealloced_not_returned_by_alloc
        .type           $__internal_0_$__cuda_sm10x_tcgen05_guardrail_trap_col_being_dealloced_not_returned_by_alloc,@function
        .size           $__internal_0_$__cuda_sm10x_tcgen05_guardrail_trap_col_being_dealloced_not_returned_by_alloc,($__internal_1_$__cuda_sm10x_tcgen05_guardrail_trap_phase_invalid_during_alloc - $__internal_0_$__cuda_sm10x_tcgen05_guardrail_trap_col_being_dealloced_not_returned_by_alloc)
$__internal_0_$__cuda_sm10x_tcgen05_guardrail_trap_col_being_dealloced_not_returned_by_alloc:
[----:B------:R-:W-:Y:S05]  /*a750*/  BPT.TRAP 0x1 ;  /* 0x000000040000795c */ /* 0x000fea0000300000 */
[----:B------:R-:W-:-:S04]  /*a760*/  HFMA2 R3, -RZ, RZ, 0, 0 ;  /* 0x00000000ff037431 */ /* 0x000fc800000001ff */
[----:B------:R-:W-:Y:S05]  /*a770*/  RET.REL.NODEC R2 `(_ZN7cutlass13device_kernelINS_4gemm6kernel13GemmUniversalIN4cute5tupleIJiiiiEEENS1_10collective13CollectiveMmaINS1_35MainloopSm100TmaUmmaWarpSpecializedILi8ELi2ELi4ENS5_IJNS4_1CILi2EEENSA_ILi1EEESC_EEEEENS5_IJNSA_ILi256EEENSA_ILi128EEENSA_ILi64EEEEEENS_10bfloat16_tENS5_IJlSC_lEEESJ_SK_NS4_8TiledMMAINS4_8MMA_AtomIJNS4_26SM100_MMA_F16BF16_2x1SM_SSISJ_SJ_fLi256ELi128ELNS4_4UMMA5MajorE0ELSP_0ELNSO_7ScaleInE0ELSQ_0EEEEEENS4_6LayoutINS5_IJSC_SC_SC_EEENS5_IJNSA_ILi0EEESV_SV_EEEEENS5_IJNS4_10UnderscoreESY_SY_EEEEENS4_18SM100_TMA_2SM_LOADENS4_14ComposedLayoutINS4_7SwizzleILi3ELi4ELi3EEENS4_18smem_ptr_flag_bitsILi16EEENST_INS5_IJNSA_ILi8EEESH_EEENS5_IJSH_SC_EEEEEEEvNS4_8identityES11_S1B_vS1C_EENS_8epilogue10collective18CollectiveEpilogueINS1E_23Sm100TmaWarpSpecializedILi4ELi2ELi32ELb1ELb0EEEJNS5_IJSG_SG_SH_EEENS5_IJNST_ISG_SC_EENST_INSA_ILi32EEESC_EEEEESJ_SK_SJ_SK_NS1E_6fusion15FusionCallbacksIS1I_NS1O_17LinCombPerRowBiasISJ_fSJ_SJ_fLi8ELNS_15FloatRoundStyleE2EEES1J_S1N_JEEENS4_5SM1004TMEM4LOAD26SM100_TMEM_LOAD_32dp32b32xENS4_13SM90_TMA_LOADENS12_INS13_ILi2ELi4ELi3EEES16_NST_INS5_IJS17_S1L_EEENS5_IJS1L_SC_EEEEEEENS4_39AutoVectorizingCopyWithAssumedAlignmentILi128EEENS4_14SM90_TMA_STOREES23_S25_S25_EEEvvEEEEvNT_6ParamsE) ;  /* 0xffffff5802207950 */ /* 0x000fea0003c3ffff */
        .weak           $__internal_1_$__cuda_sm10x_tcgen05_guardrail_trap_phase_invalid_during_alloc
        .type           $__internal_1_$__cuda_sm10x_tcgen05_guardrail_trap_phase_invalid_during_alloc,@function
        .size           $__internal_1_$__cuda_sm10x_tcgen05_guardrail_trap_phase_invalid_during_alloc,($__internal_2_$__cuda_sm10x_tcgen05_guardrail_trap_unallocated_columns_being_dealloced - $__internal_1_$__cuda_sm10x_tcgen05_guardrail_trap_phase_invalid_during_alloc)
$__internal_1_$__cuda_sm10x_tcgen05_guardrail_trap_phase_invalid_during_alloc:
[----:B------:R-:W-:Y:S05]  /*a780*/  BPT.TRAP 0x1 ;  /* 0x000000040000795c */ /* 0x000fea0000300000 */
[----:B------:R-:W-:-:S04]  /*a790*/  MOV R3, 0x0 ;  /* 0x0000000000037802 */ /* 0x000fc80000000f00 */
[----:B------:R-:W-:Y:S05]  /*a7a0*/  RET.REL.NODEC R2 `(_ZN7cutlass13device_kernelINS_4gemm6kernel13GemmUniversalIN4cute5tupleIJiiiiEEENS1_10collective13CollectiveMmaINS1_35MainloopSm100TmaUmmaWarpSpecializedILi8ELi2ELi4ENS5_IJNS4_1CILi2EEENSA_ILi1EEESC_EEEEENS5_IJNSA_ILi256EEENSA_ILi128EEENSA_ILi64EEEEEENS_10bfloat16_tENS5_IJlSC_lEEESJ_SK_NS4_8TiledMMAINS4_8MMA_AtomIJNS4_26SM100_MMA_F16BF16_2x1SM_SSISJ_SJ_fLi256ELi128ELNS4_4UMMA5MajorE0ELSP_0ELNSO_7ScaleInE0ELSQ_0EEEEEENS4_6LayoutINS5_IJSC_SC_SC_EEENS5_IJNSA_ILi0EEESV_SV_EEEEENS5_IJNS4_10UnderscoreESY_SY_EEEEENS4_18SM100_TMA_2SM_LOADENS4_14ComposedLayoutINS4_7SwizzleILi3ELi4ELi3EEENS4_18smem_ptr_flag_bitsILi16EEENST_INS5_IJNSA_ILi8EEESH_EEENS5_IJSH_SC_EEEEEEEvNS4_8identityES11_S1B_vS1C_EENS_8epilogue10collective18CollectiveEpilogueINS1E_23Sm100TmaWarpSpecializedILi4ELi2ELi32ELb1ELb0EEEJNS5_IJSG_SG_SH_EEENS5_IJNST_ISG_SC_EENST_INSA_ILi32EEESC_EEEEESJ_SK_SJ_SK_NS1E_6fusion15FusionCallbacksIS1I_NS1O_17LinCombPerRowBiasISJ_fSJ_SJ_fLi8ELNS_15FloatRoundStyleE2EEES1J_S1N_JEEENS4_5SM1004TMEM4LOAD26SM100_TMEM_LOAD_32dp32b32xENS4_13SM90_TMA_LOADENS12_INS13_ILi2ELi4ELi3EEES16_NST_INS5_IJS17_S1L_EEENS5_IJS1L_SC_EEEEEEENS4_39AutoVectorizingCopyWithAssumedAlignmentILi128EEENS4_14SM90_TMA_STOREES23_S25_S25_EEEvvEEEEvNT_6ParamsE) ;  /* 0xffffff5802147950 */ /* 0x000fea0003c3ffff */
        .weak           $__internal_2_$__cuda_sm10x_tcgen05_guardrail_trap_unallocated_columns_being_dealloced
        .type           $__internal_2_$__cuda_sm10x_tcgen05_guardrail_trap_unallocated_columns_being_dealloced,@function
        .size           $__internal_2_$__cuda_sm10x_tcgen05_guardrail_trap_unallocated_columns_being_dealloced,(.L_x_210 - $__internal_2_$__cuda_sm10x_tcgen05_guardrail_trap_unallocated_columns_being_dealloced)
$__internal_2_$__cuda_sm10x_tcgen05_guardrail_trap_unallocated_columns_being_dealloced:
[----:B------:R-:W-:Y:S05]  /*a7b0*/  BPT.TRAP 0x1 ;  /* 0x000000040000795c */ /* 0x000fea0000300000 */
[----:B------:R-:W-:-:S04]  /*a7c0*/  HFMA2 R3, -RZ, RZ, 0, 0 ;  /* 0x00000000ff037431 */ /* 0x000fc800000001ff */
[----:B------:R-:W-:Y:S05]  /*a7d0*/  RET.REL.NODEC R2 `(_ZN7cutlass13device_kernelINS_4gemm6kernel13GemmUniversalIN4cute5tupleIJiiiiEEENS1_10collective13CollectiveMmaINS1_35MainloopSm100TmaUmmaWarpSpecializedILi8ELi2ELi4ENS5_IJNS4_1CILi2EEENSA_ILi1EEESC_EEEEENS5_IJNSA_ILi256EEENSA_ILi128EEENSA_ILi64EEEEEENS_10bfloat16_tENS5_IJlSC_lEEESJ_SK_NS4_8TiledMMAINS4_8MMA_AtomIJNS4_26SM100_MMA_F16BF16_2x1SM_SSISJ_SJ_fLi256ELi128ELNS4_4UMMA5MajorE0ELSP_0ELNSO_7ScaleInE0ELSQ_0EEEEEENS4_6LayoutINS5_IJSC_SC_SC_EEENS5_IJNSA_ILi0EEESV_SV_EEEEENS5_IJNS4_10UnderscoreESY_SY_EEEEENS4_18SM100_TMA_2SM_LOADENS4_14ComposedLayoutINS4_7SwizzleILi3ELi4ELi3EEENS4_18smem_ptr_flag_bitsILi16EEENST_INS5_IJNSA_ILi8EEESH_EEENS5_IJSH_SC_EEEEEEEvNS4_8identityES11_S1B_vS1C_EENS_8epilogue10collective18CollectiveEpilogueINS1E_23Sm100TmaWarpSpecializedILi4ELi2ELi32ELb1ELb0EEEJNS5_IJSG_SG_SH_EEENS5_IJNST_ISG_SC_EENST_INSA_ILi32EEESC_EEEEESJ_SK_SJ_SK_NS1E_6fusion15FusionCallbacksIS1I_NS1O_17LinCombPerRowBiasISJ_fSJ_SJ_fLi8ELNS_15FloatRoundStyleE2EEES1J_S1N_JEEENS4_5SM1004TMEM4LOAD26SM100_TMEM_LOAD_32dp32b32xENS4_13SM90_TMA_LOADENS12_INS13_ILi2ELi4ELi3EEES16_NST_INS5_IJS17_S1L_EEENS5_IJS1L_SC_EEEEEEENS4_39AutoVectorizingCopyWithAssumedAlignmentILi128EEENS4_14SM90_TMA_STOREES23_S25_S25_EEEvvEEEEvNT_6ParamsE) ;  /* 0xffffff5802087950 */ /* 0x000fea0003c3ffff */
.L_x_209:
[----:B------:R-:W-:-:S00]  /*a7e0*/  BRA `(.L_x_209) ;  /* 0xfffffffc00fc7947 */ /* 0x000fc0000383ffff */
[----:B------:R-:W-:-:S00]  /*a7f0*/  NOP ;  /* 0x0000000000007918 */ /* 0x000fc00000000000 */
        /* <DEDUP_REMOVED lines=8> */
.L_x_210:


//--------------------- .nv.global.init           --------------------------
	.section	.nv.global.init,"aw",@progbits
.nv.global.init:
	.type		$str$27,@object
	.size		$str$27,($str$28 - $str$27)
$str$27:
        /*0000*/ 	.byte	0x28, 0x61, 0x64, 0x64, 0x72, 0x65, 0x73, 0x73, 0x20, 0x26, 0x20, 0x6d, 0x61, 0x73, 0x6b, 0x29
        /*0010*/ 	.byte	0x20, 0x3d, 0x3d, 0x20, 0x30, 0x00
	.type		$str$28,@object
	.size		$str$28,($str$26 - $str$28)
$str$28:
        /*0016*/ 	.byte	0x2f, 0x74, 0x6d, 0x70, 0x2f, 0x63, 0x75, 0x74, 0x6c, 0x61, 0x73, 0x73, 0x5f, 0x73, 0x77, 0x65
        /*0026*/ 	.byte	0x65, 0x70, 0x5f, 0x73, 0x72, 0x63, 0x2f, 0x69, 0x6e, 0x63, 0x6c, 0x75, 0x64, 0x65, 0x2f, 0x63
        /*0036*/ 	.byte	0x75, 0x74, 0x65, 0x2f, 0x70, 0x6f, 0x69, 0x6e, 0x74, 0x65, 0x72, 0x5f, 0x66, 0x6c, 0x61, 0x67
        /*0046*/ 	.byte	0x67, 0x65, 0x64, 0x2e, 0x68, 0x70, 0x70, 0x00
	.type		$str$26,@object
	.size		$str$26,($str$25 - $str$26)
$str$26:
        /*004e*/ 	.byte	0x2f, 0x74, 0x6d, 0x70, 0x2f, 0x63, 0x75, 0x74, 0x6c, 0x61, 0x73, 0x73, 0x5f, 0x73, 0x77, 0x65
        /*005e*/ 	.byte	0x65, 0x70, 0x5f, 0x73, 0x72, 0x63, 0x2f, 0x69, 0x6e, 0x63, 0x6c, 0x75, 0x64, 0x65, 0x2f, 0x63
        /*006e*/ 	.byte	0x75, 0x74, 0x65, 0x2f, 0x61, 0x74, 0x6f, 0x6d, 0x2f, 0x63, 0x6f, 0x70, 0x79, 0x5f, 0x74, 0x72
        /*007e*/ 	.byte	0x61, 0x69, 0x74, 0x73, 0x5f, 0x73, 0x6d, 0x31, 0x30, 0x30, 0x2e, 0x68, 0x70, 0x70, 0x00
	.type		$str$25,@object
	.size		$str$25,(__unnamed_1 - $str$25)
$str$25:
        /*008d*/ 	.byte	0x28, 0x28, 0x75, 0x69, 0x6e, 0x74, 0x33, 0x32, 0x5f, 0x74, 0x28, 0x74, 0x68, 0x72, 0x65, 0x61
        /*009d*/ 	.byte	0x64, 0x49, 0x64, 0x78, 0x2e, 0x78, 0x29, 0x20, 0x2f, 0x20, 0x33, 0x32, 0x29, 0x20, 0x25, 0x20
        /*00ad*/ 	.byte	0x34, 0x29, 0x20, 0x3d, 0x3d, 0x20, 0x28, 0x28, 0x28, 0x74, 0x6d, 0x65, 0x6d, 0x5f, 0x61, 0x64
        /*00bd*/ 	.byte	0x64, 0x72, 0x20, 0x3e, 0x3e, 0x20, 0x31, 0x36, 0x29, 0x20, 0x2f, 0x20, 0x33, 0x32, 0x29, 0x20
        /*00cd*/ 	.byte	0x25, 0x20, 0x34, 0x29, 0x00
	.type		__unnamed_1,@object
	.size		__unnamed_1,(__unnamed_2 - __unnamed_1)
__unnamed_1:
        /*00d2*/ 	.byte	0x61, 0x75, 0x74, 0x6f, 0x20, 0x63, 0x75, 0x74, 0x65, 0x3a, 0x3a, 0x61, 0x73, 0x5f, 0x70, 0x6f
        /* <DEDUP_REMOVED lines=24> */
        /*0262*/ 	.byte	0x34, 0x30, 0x39, 0x36, 0x3e, 0x3e, 0x3e, 0x3e, 0x5d, 0x00
	.type		__unnamed_2,@object
	.size		__unnamed_2,(.L_2 - __unnamed_2)
__unnamed_2:
        /* <DEDUP_REMOVED lines=42> */
        /*050c*/ 	.byte	0x3e, 0x3e, 0x5d, 0x00
.L_2:


//--------------------- .nv.shared._ZN7cutlass13device_kernelINS_4gemm6kernel13GemmUniversalIN4cute5tupleIJiiiiEEENS1_10collective13CollectiveMmaINS1_35MainloopSm100TmaUmmaWarpSpecializedILi8ELi2ELi4ENS5_IJNS4_1CILi2EEENSA_ILi1EEESC_EEEEENS5_IJNSA_ILi256EEENSA_ILi128EEENSA_ILi64EEEEEENS_10bfloat16_tENS5_IJlSC_lEEESJ_SK_NS4_8TiledMMAINS4_8MMA_AtomIJNS4_26SM100_MMA_F16BF16_2x1SM_SSISJ_SJ_fLi256ELi128ELNS4_4UMMA5MajorE0ELSP_0ELNSO_7ScaleInE0ELSQ_0EEEEEENS4_6LayoutINS5_IJSC_SC_SC_EEENS5_IJNSA_ILi0EEESV_SV_EEEEENS5_IJNS4_10UnderscoreESY_SY_EEEEENS4_18SM100_TMA_2SM_LOADENS4_14ComposedLayoutINS4_7SwizzleILi3ELi4ELi3EEENS4_18smem_ptr_flag_bitsILi16EEENST_INS5_IJNSA_ILi8EEESH_EEENS5_IJSH_SC_EEEEEEEvNS4_8identityES11_S1B_vS1C_EENS_8epilogue10collective18CollectiveEpilogueINS1E_23Sm100TmaWarpSpecializedILi4ELi2ELi32ELb1ELb0EEEJNS5_IJSG_SG_SH_EEENS5_IJNST_ISG_SC_EENST_INSA_ILi32EEESC_EEEEESJ_SK_SJ_SK_NS1E_6fusion15FusionCallbacksIS1I_NS1O_17LinCombPerRowBiasISJ_fSJ_SJ_fLi8ELNS_15FloatRoundStyleE2EEES1J_S1N_JEEENS4_5SM1004TMEM4LOAD26SM100_TMEM_LOAD_32dp32b32xENS4_13SM90_TMA_LOADENS12_INS13_ILi2ELi4ELi3EEES16_NST_INS5_IJS17_S1L_EEENS5_IJS1L_SC_EEEEEEENS4_39AutoVectorizingCopyWithAssumedAlignmentILi128EEENS4_14SM90_TMA_STOREES23_S25_S25_EEEvvEEEEvNT_6ParamsE --------------------------
	.section	.nv.shared._ZN7cutlass13device_kernelINS_4gemm6kernel13GemmUniversalIN4cute5tupleIJiiiiEEENS1_10collective13CollectiveMmaINS1_35MainloopSm100TmaUmmaWarpSpecializedILi8ELi2ELi4ENS5_IJNS4_1CILi2EEENSA_ILi1EEESC_EEEEENS5_IJNSA_ILi256EEENSA_ILi128EEENSA_ILi64EEEEEENS_10bfloat16_tENS5_IJlSC_lEEESJ_SK_NS4_8TiledMMAINS4_8MMA_AtomIJNS4_26SM100_MMA_F16BF16_2x1SM_SSISJ_SJ_fLi256ELi128ELNS4_4UMMA5MajorE0ELSP_0ELNSO_7ScaleInE0ELSQ_0EEEEEENS4_6LayoutINS5_IJSC_SC_SC_EEENS5_IJNSA_ILi0EEESV_SV_EEEEENS5_IJNS4_10UnderscoreESY_SY_EEEEENS4_18SM100_TMA_2SM_LOADENS4_14ComposedLayoutINS4_7SwizzleILi3ELi4ELi3EEENS4_18smem_ptr_flag_bitsILi16EEENST_INS5_IJNSA_ILi8EEESH_EEENS5_IJSH_SC_EEEEEEEvNS4_8identityES11_S1B_vS1C_EENS_8epilogue10collective18CollectiveEpilogueINS1E_23Sm100TmaWarpSpecializedILi4ELi2ELi32ELb1ELb0EEEJNS5_IJSG_SG_SH_EEENS5_IJNST_ISG_SC_EENST_INSA_ILi32EEESC_EEEEESJ_SK_SJ_SK_NS1E_6fusion15FusionCallbacksIS1I_NS1O_17LinCombPerRowBiasISJ_fSJ_SJ_fLi8ELNS_15FloatRoundStyleE2EEES1J_S1N_JEEENS4_5SM1004TMEM4LOAD26SM100_TMEM_LOAD_32dp32b32xENS4_13SM90_TMA_LOADENS12_INS13_ILi2ELi4ELi3EEES16_NST_INS5_IJS17_S1L_EEENS5_IJS1L_SC_EEEEEEENS4_39AutoVectorizingCopyWithAssumedAlignmentILi128EEENS4_14SM90_TMA_STOREES23_S25_S25_EEEvvEEEEvNT_6ParamsE,"aw",@nobits
	.sectionflags	@""
	.align	16
	.zero		1024


//--------------------- .nv.shared.reserved.0     --------------------------
	.section	.nv.shared.reserved.0,"aw",@nobits
	.weak		__nv_reservedSMEM_offset_0_alias
	.size		__nv_reservedSMEM_offset_0_alias, 0, 64
	.other		__nv_reservedSMEM_offset_0_alias,@"STO_CUDA_RESERVED_SHARED STV_DEFAULT"
__nv_reservedSMEM_offset_0_alias:
	.zero		0
.nv.shared.reserved.0:
	.zero		64
	.weak		__nv_reservedSMEM_tcgen05_partition
	.type		__nv_reservedSMEM_tcgen05_partition,@object
	.size		__nv_reservedSMEM_tcgen05_partition,(.L_0 - __nv_reservedSMEM_tcgen05_partition)
__nv_reservedSMEM_tcgen05_partition:
	.zero		32
.L_0:


//--------------------- .nv.global                --------------------------
	.section	.nv.global,"aw",@nobits
.nv.global:
	.type		_ZN39_INTERNAL_874a61b2_4_k_cu_99cd88ef_34184cute1_E,@object
	.size		_ZN39_INTERNAL_874a61b2_4_k_cu_99cd88ef_34184cute1_E,(_ZN39_INTERNAL_874a61b2_4_k_cu_99cd88ef_34184cuda3std3__45__cpo6cbeginE - _ZN39_INTERNAL_874a61b2_4_k_cu_99cd88ef_34184cute1_E)
_ZN39_INTERNAL_874a61b2_4_k_cu_99cd88ef_34184cute1_E:
	.zero		1
	.type		_ZN39_INTERNAL_874a61b2_4_k_cu_99cd88ef_34184cuda3std3__45__cpo6cbeginE,@object
	.size		_ZN39_INTERNAL_874a61b2_4_k_cu_99cd88ef_34184cuda3std3__45__cpo6cbeginE,(_ZN39_INTERNAL_874a61b2_4_k_cu_99cd88ef_34184cuda3std3__48in_placeE - _ZN39_INTERNAL_874a61b2_4_k_cu_99cd88ef_34184cuda3std3__45__cpo6cbeginE)
_ZN39_INTERNAL_874a61b2_4_k_cu_99cd88ef_34184cuda3std3__45__cpo6cbeginE:
	.zero		1
	.type		_ZN39_INTERNAL_874a61b2_4_k_cu_99cd88ef_34184cuda3std3__48in_placeE,@object
	.size		_ZN39_INTERNAL_874a61b2_4_k_cu_99cd88ef_34184cuda3std3__48in_placeE,(_ZN39_INTERNAL_874a61b2_4_k_cu_99cd88ef_34184cuda3std6ranges3__45__cpo9iter_moveE - _ZN39_INTERNAL_874a61b2_4_k_cu_99cd88ef_34184cuda3std3__48in_placeE)
_ZN39_INTERNAL_874a61b2_4_k_cu_99cd88ef_34184cuda3std3__48in_placeE:
	.zero		1
	.type		_ZN39_INTERNAL_874a61b2_4_k_cu_99cd88ef_34184cuda3std6ranges3__45__cpo9iter_moveE,@object
	.size		_ZN39_INTERNAL_874a61b2_4_k_cu_99cd88ef_34184cuda3std6ranges3__45__cpo9iter_moveE,(_ZN39_INTERNAL_874a61b2_4_k_cu_99cd88ef_34184cuda3std3__45__cpo5beginE - _ZN39_INTERNAL_874a61b2_4_k_cu_99cd88ef_34184cuda3std6ranges3__45__cpo9iter_moveE)
_ZN39_INTERNAL_874a61b2_4_k_cu_99cd88ef_34184cuda3std6ranges3__45__cpo9iter_moveE:
	.zero		1
	.type		_ZN39_INTERNAL_874a61b2_4_k_cu_99cd88ef_34184cuda3std3__45__cpo5beginE,@object
	.size		_ZN39_INTERNAL_874a61b2_4_k_cu_99cd88ef_34184cuda3std3__45__cpo5beginE,(_ZN39_INTERNAL_874a61b2_4_k_cu_99cd88ef_34184cuda3std3__441_GLOBAL__N__874a61b2_4_k_cu_99cd88ef_34186ignoreE - _ZN39_INTERNAL_874a61b2_4_k_cu_99cd88ef_34184cuda3std3__45__cpo5beginE)
_ZN39_INTERNAL_874a61b2_4_k_cu_99cd88ef_34184cuda3std3__45__cpo5beginE:
	.zero		1
	.type		_ZN39_INTERNAL_874a61b2_4_k_cu_99cd88ef_34184cuda3std3__441_GLOBAL__N__874a61b2_4_k_cu_99cd88ef_34186ignoreE,@object
	.size		_ZN39_INTERNAL_874a61b2_4_k_cu_99cd88ef_34184cuda3std3__441_GLOBAL__N__874a61b2_4_k_cu_99cd88ef_34186ignoreE,(_ZN39_INTERNAL_874a61b2_4_k_cu_99cd88ef_34184cute7productE - _ZN39_INTERNAL_874a61b2_4_k_cu_99cd88ef_34184cuda3std3__441_GLOBAL__N__874a61b2_4_k_cu_99cd88ef_34186ignoreE)
_ZN39_INTERNAL_874a61b2_4_k_cu_99cd88ef_34184cuda3std3__441_GLOBAL__N__874a61b2_4_k_cu_99cd88ef_34186ignoreE:
	.zero		1
	.type		_ZN39_INTERNAL_874a61b2_4_k_cu_99cd88ef_34184cute7productE,@object
	.size		_ZN39_INTERNAL_874a61b2_4_k_cu_99cd88ef_34184cute7productE,(_ZN39_INTERNAL_874a61b2_4_k_cu_99cd88ef_34184cuda3std3__45__cpo3endE - _ZN39_INTERNAL_874a61b2_4_k_cu_99cd88ef_34184cute7productE)
_ZN39_INTERNAL_874a61b2_4_k_cu_99cd88ef_34184cute7productE:
	.zero		1
	.type		_ZN39_INTERNAL_874a61b2_4_k_cu_99cd88ef_34184cuda3std3__45__cpo3endE,@object
	.size		_ZN39_INTERNAL_874a61b2_4_k_cu_99cd88ef_34184cuda3std3__45__cpo3endE,(_ZN39_INTERNAL_874a61b2_4_k_cu_99cd88ef_34184cuda3std3__419piecewise_constructE - _ZN39_INTERNAL_874a61b2_4_k_cu_99cd88ef_34184cuda3std3__45__cpo3endE)
_ZN39_INTERNAL_874a61b2_4_k_cu_99cd88ef_34184cuda3std3__45__cpo3endE:
	.zero		1
	.type		_ZN39_INTERNAL_874a61b2_4_k_cu_99cd88ef_34184cuda3std3__419piecewise_constructE,@object
	.size		_ZN39_INTERNAL_874a61b2_4_k_cu_99cd88ef_34184cuda3std3__419piecewise_constructE,(_ZN39_INTERNAL_874a61b2_4_k_cu_99cd88ef_34184cuda3std3__45__cpo4cendE - _ZN39_INTERNAL_874a61b2_4_k_cu_99cd88ef_34184cuda3std3__419piecewise_constructE)
_ZN39_INTERNAL_874a61b2_4_k_cu_99cd88ef_34184cuda3std3__419piecewise_constructE:
	.zero		1
	.type		_ZN39_INTERNAL_874a61b2_4_k_cu_99cd88ef_34184cuda3std3__45__cpo4cendE,@object
	.size		_ZN39_INTERNAL_874a61b2_4_k_cu_99cd88ef_34184cuda3std3__45__cpo4cendE,(_ZN39_INTERNAL_874a61b2_4_k_cu_99cd88ef_34184cuda3std6ranges3__45__cpo4swapE - _ZN39_INTERNAL_874a61b2_4_k_cu_99cd88ef_34184cuda3std3__45__cpo4cendE)
_ZN39_INTERNAL_874a61b2_4_k_cu_99cd88ef_34184cuda3std3__45__cpo4cendE:
	.zero		1
	.type		_ZN39_INTERNAL_874a61b2_4_k_cu_99cd88ef_34184cuda3std6ranges3__45__cpo4swapE,@object
	.size		_ZN39_INTERNAL_874a61b2_4_k_cu_99cd88ef_34184cuda3std6ranges3__45__cpo4swapE,(.L_10 - _ZN39_INTERNAL_874a61b2_4_k_cu_99cd88ef_34184cuda3std6ranges3__45__cpo4swapE)
_ZN39_INTERNAL_874a61b2_4_k_cu_99cd88ef_34184cuda3std6ranges3__45__cpo4swapE:
	.zero		1
.L_10:


//--------------------- .nv.constant0._ZN7cutlass13device_kernelINS_4gemm6kernel13GemmUniversalIN4cute5tupleIJiiiiEEENS1_10collective13CollectiveMmaINS1_35MainloopSm100TmaUmmaWarpSpecializedILi8ELi2ELi4ENS5_IJNS4_1CILi2EEENSA_ILi1EEESC_EEEEENS5_IJNSA_ILi256EEENSA_ILi128EEENSA_ILi64EEEEEENS_10bfloat16_tENS5_IJlSC_lEEESJ_SK_NS4_8TiledMMAINS4_8MMA_AtomIJNS4_26SM100_MMA_F16BF16_2x1SM_SSISJ_SJ_fLi256ELi128ELNS4_4UMMA5MajorE0ELSP_0ELNSO_7ScaleInE0ELSQ_0EEEEEENS4_6LayoutINS5_IJSC_SC_SC_EEENS5_IJNSA_ILi0EEESV_SV_EEEEENS5_IJNS4_10UnderscoreESY_SY_EEEEENS4_18SM100_TMA_2SM_LOADENS4_14ComposedLayoutINS4_7SwizzleILi3ELi4ELi3EEENS4_18smem_ptr_flag_bitsILi16EEENST_INS5_IJNSA_ILi8EEESH_EEENS5_IJSH_SC_EEEEEEEvNS4_8identityES11_S1B_vS1C_EENS_8epilogue10collective18CollectiveEpilogueINS1E_23Sm100TmaWarpSpecializedILi4ELi2ELi32ELb1ELb0EEEJNS5_IJSG_SG_SH_EEENS5_IJNST_ISG_SC_EENST_INSA_ILi32EEESC_EEEEESJ_SK_SJ_SK_NS1E_6fusion15FusionCallbacksIS1I_NS1O_17LinCombPerRowBiasISJ_fSJ_SJ_fLi8ELNS_15FloatRoundStyleE2EEES1J_S1N_JEEENS4_5SM1004TMEM4LOAD26SM100_TMEM_LOAD_32dp32b32xENS4_13SM90_TMA_LOADENS12_INS13_ILi2ELi4ELi3EEES16_NST_INS5_IJS17_S1L_EEENS5_IJS1L_SC_EEEEEEENS4_39AutoVectorizingCopyWithAssumedAlignmentILi128EEENS4_14SM90_TMA_STOREES23_S25_S25_EEEvvEEEEvNT_6ParamsE --------------------------
	.section	.nv.constant0._ZN7cutlass13device_kernelINS_4gemm6kernel13GemmUniversalIN4cute5tupleIJiiiiEEENS1_10collective13CollectiveMmaINS1_35MainloopSm100TmaUmmaWarpSpecializedILi8ELi2ELi4ENS5_IJNS4_1CILi2EEENSA_ILi1EEESC_EEEEENS5_IJNSA_ILi256EEENSA_ILi128EEENSA_ILi64EEEEEENS_10bfloat16_tENS5_IJlSC_lEEESJ_SK_NS4_8TiledMMAINS4_8MMA_AtomIJNS4_26SM100_MMA_F16BF16_2x1SM_SSISJ_SJ_fLi256ELi128ELNS4_4UMMA5MajorE0ELSP_0ELNSO_7ScaleInE0ELSQ_0EEEEEENS4_6LayoutINS5_IJSC_SC_SC_EEENS5_IJNSA_ILi0EEESV_SV_EEEEENS5_IJNS4_10UnderscoreESY_SY_EEEEENS4_18SM100_TMA_2SM_LOADENS4_14ComposedLayoutINS4_7SwizzleILi3ELi4ELi3EEENS4_18smem_ptr_flag_bitsILi16EEENST_INS5_IJNSA_ILi8EEESH_EEENS5_IJSH_SC_EEEEEEEvNS4_8identityES11_S1B_vS1C_EENS_8epilogue10collective18CollectiveEpilogueINS1E_23Sm100TmaWarpSpecializedILi4ELi2ELi32ELb1ELb0EEEJNS5_IJSG_SG_SH_EEENS5_IJNST_ISG_SC_EENST_INSA_ILi32EEESC_EEEEESJ_SK_SJ_SK_NS1E_6fusion15FusionCallbacksIS1I_NS1O_17LinCombPerRowBiasISJ_fSJ_SJ_fLi8ELNS_15FloatRoundStyleE2EEES1J_S1N_JEEENS4_5SM1004TMEM4LOAD26SM100_TMEM_LOAD_32dp32b32xENS4_13SM90_TMA_LOADENS12_INS13_ILi2ELi4ELi3EEES16_NST_INS5_IJS17_S1L_EEENS5_IJS1L_SC_EEEEEEENS4_39AutoVectorizingCopyWithAssumedAlignmentILi128EEENS4_14SM90_TMA_STOREES23_S25_S25_EEEvvEEEEvNT_6ParamsE,"a",@progbits
	.sectionflags	@""
	.align	4
.nv.constant0._ZN7cutlass13device_kernelINS_4gemm6kernel13GemmUniversalIN4cute5tupleIJiiiiEEENS1_10collective13CollectiveMmaINS1_35MainloopSm100TmaUmmaWarpSpecializedILi8ELi2ELi4ENS5_IJNS4_1CILi2EEENSA_ILi1EEESC_EEEEENS5_IJNSA_ILi256EEENSA_ILi128EEENSA_ILi64EEEEEENS_10bfloat16_tENS5_IJlSC_lEEESJ_SK_NS4_8TiledMMAINS4_8MMA_AtomIJNS4_26SM100_MMA_F16BF16_2x1SM_SSISJ_SJ_fLi256ELi128ELNS4_4UMMA5MajorE0ELSP_0ELNSO_7ScaleInE0ELSQ_0EEEEEENS4_6LayoutINS5_IJSC_SC_SC_EEENS5_IJNSA_ILi0EEESV_SV_EEEEENS5_IJNS4_10UnderscoreESY_SY_EEEEENS4_18SM100_TMA_2SM_LOADENS4_14ComposedLayoutINS4_7SwizzleILi3ELi4ELi3EEENS4_18smem_ptr_flag_bitsILi16EEENST_INS5_IJNSA_ILi8EEESH_EEENS5_IJSH_SC_EEEEEEEvNS4_8identityES11_S1B_vS1C_EENS_8epilogue10collective18CollectiveEpilogueINS1E_23Sm100TmaWarpSpecializedILi4ELi2ELi32ELb1ELb0EEEJNS5_IJSG_SG_SH_EEENS5_IJNST_ISG_SC_EENST_INSA_ILi32EEESC_EEEEESJ_SK_SJ_SK_NS1E_6fusion15FusionCallbacksIS1I_NS1O_17LinCombPerRowBiasISJ_fSJ_SJ_fLi8ELNS_15FloatRoundStyleE2EEES1J_S1N_JEEENS4_5SM1004TMEM4LOAD26SM100_TMEM_LOAD_32dp32b32xENS4_13SM90_TMA_LOADENS12_INS13_ILi2ELi4ELi3EEES16_NST_INS5_IJS17_S1L_EEENS5_IJS1L_SC_EEEEEEENS4_39AutoVectorizingCopyWithAssumedAlignmentILi128EEENS4_14SM90_TMA_STOREES23_S25_S25_EEEvvEEEEvNT_6ParamsE:
	.zero		2944


//--------------------- SYMBOLS --------------------------

	.type		.nv.reservedSmem.offset0,@object
	.size		.nv.reservedSmem.offset0,0x4
	.type		.nv.reservedSmem.cap,@object
	.size		.nv.reservedSmem.cap,0x4
	.type		__assertfail,@function
